	.target	sm_90a

	.elftype	@"ET_EXEC"


//--------------------- .note.nv.tkinfo           --------------------------
	.section	.note.nv.tkinfo,"",@"SHT_NOTE"
	.sectionflags	@"SHF_NOTE_NV_TKINFO"
	.tkinfo
        /*0018*/ 	.word	0x00000002
        /*0030*/ 	.string	""
        /*0030*/ 	.string	"ptxas"
        /*0030*/ 	.string	"Cuda compilation tools, release 13.0, V13.0.88"
        /*0030*/ 	.string	"Build cuda_13.0.r13.0/compiler.36424714_0"
        /*0030*/ 	.string	"-v  -suppress-debug-info  -lineinfo  -arch sm_90a "



//--------------------- .note.nv.cuinfo           --------------------------
	.section	.note.nv.cuinfo,"",@"SHT_NOTE"
	.sectionflags	@"SHF_NOTE_NV_CUINFO"
        /*0018*/ 	.short	0x0002
        /*001a*/ 	.short	0x005a
        /*001c*/ 	.short	0x0082
	.zero		2


//--------------------- .nv.info                  --------------------------
	.section	.nv.info,"",@"SHT_CUDA_INFO"
	.align	4


	//----- nvinfo : EIATTR_REGCOUNT
	.align		4
        /*0000*/ 	.byte	0x04, 0x2f
        /*0002*/ 	.short	(.L_1 - .L_0)
	.align		4
.L_0:
        /*0004*/ 	.word	index@(gluon_wgmma)
        /*0008*/ 	.word	0x0000003a


	//----- nvinfo : EIATTR_FRAME_SIZE
	.align		4
.L_1:
        /*000c*/ 	.byte	0x04, 0x11
        /*000e*/ 	.short	(.L_3 - .L_2)
	.align		4
.L_2:
        /*0010*/ 	.word	index@(gluon_wgmma)
        /*0014*/ 	.word	0x00000000


	//----- nvinfo : EIATTR_MIN_STACK_SIZE
	.align		4
.L_3:
        /*0018*/ 	.byte	0x04, 0x12
        /*001a*/ 	.short	(.L_5 - .L_4)
	.align		4
.L_4:
        /*001c*/ 	.word	index@(gluon_wgmma)
        /*0020*/ 	.word	0x00000000
.L_5:


//--------------------- .nv.compat                --------------------------
	.section	.nv.compat,"",@"SHT_CUDA_COMPAT_INFO"
	.align	4
        /*0000*/ 	.byte	0x02, 0x09, 0x01, 0x00, 0x02, 0x02, 0x04, 0x00, 0x02, 0x05, 0x05, 0x00, 0x03, 0x07, 0x01, 0x01
        /*0010*/ 	.byte	0x02, 0x03, 0x03, 0x00, 0x02, 0x06, 0x01, 0x00, 0x04, 0x0b, 0x08, 0x00, 0x00, 0x00, 0x00, 0x00
        /*0020*/ 	.byte	0x00, 0x00, 0x00, 0x00


//--------------------- .nv.info.gluon_wgmma      --------------------------
	.section	.nv.info.gluon_wgmma,"",@"SHT_CUDA_INFO"
	.sectionflags	@""
	.align	4


	//----- nvinfo : EIATTR_CUDA_API_VERSION
	.align		4
        /*0000*/ 	.byte	0x04, 0x37
        /*0002*/ 	.short	(.L_7 - .L_6)
.L_6:
        /*0004*/ 	.word	0x00000082


	//----- nvinfo : EIATTR_KPARAM_INFO
	.align		4
.L_7:
        /*0008*/ 	.byte	0x04, 0x17
        /*000a*/ 	.short	(.L_9 - .L_8)
.L_8:
        /*000c*/ 	.word	0x00000000
        /*0010*/ 	.short	0x000a
        /*0012*/ 	.short	0x0048
        /*0014*/ 	.byte	0x00, 0xf4, 0x21, 0x00


	//----- nvinfo : EIATTR_KPARAM_INFO
	.align		4
.L_9:
        /*0018*/ 	.byte	0x04, 0x17
        /*001a*/ 	.short	(.L_11 - .L_10)
.L_10:
        /*001c*/ 	.word	0x00000000
        /*0020*/ 	.short	0x0009
        /*0022*/ 	.short	0x0040
        /*0024*/ 	.byte	0x00, 0xf4, 0x21, 0x00


	//----- nvinfo : EIATTR_KPARAM_INFO
	.align		4
.L_11:
        /*0028*/ 	.byte	0x04, 0x17
        /*002a*/ 	.short	(.L_13 - .L_12)
.L_12:
        /*002c*/ 	.word	0x00000000
        /*0030*/ 	.short	0x0008
        /*0032*/ 	.short	0x0038
        /*0034*/ 	.byte	0x00, 0xf0, 0x21, 0x00


	//----- nvinfo : EIATTR_KPARAM_INFO
	.align		4
.L_13:
        /*0038*/ 	.byte	0x04, 0x17
        /*003a*/ 	.short	(.L_15 - .L_14)
.L_14:
        /*003c*/ 	.word	0x00000000
        /*0040*/ 	.short	0x0007
        /*0042*/ 	.short	0x0030
        /*0044*/ 	.byte	0x00, 0xf0, 0x21, 0x00


	//----- nvinfo : EIATTR_KPARAM_INFO
	.align		4
.L_15:
        /*0048*/ 	.byte	0x04, 0x17
        /*004a*/ 	.short	(.L_17 - .L_16)
.L_16:
        /*004c*/ 	.word	0x00000000
        /*0050*/ 	.short	0x0006
        /*0052*/ 	.short	0x0028
        /*0054*/ 	.byte	0x00, 0xf0, 0x21, 0x00


	//----- nvinfo : EIATTR_KPARAM_INFO
	.align		4
.L_17:
        /*0058*/ 	.byte	0x04, 0x17
        /*005a*/ 	.short	(.L_19 - .L_18)
.L_18:
        /*005c*/ 	.word	0x00000000
        /*0060*/ 	.short	0x0005
        /*0062*/ 	.short	0x0020
        /*0064*/ 	.byte	0x00, 0xf0, 0x11, 0x00


	//----- nvinfo : EIATTR_KPARAM_INFO
	.align		4
.L_19:
        /*0068*/ 	.byte	0x04, 0x17
        /*006a*/ 	.short	(.L_21 - .L_20)
.L_20:
        /*006c*/ 	.word	0x00000000
        /*0070*/ 	.short	0x0004
        /*0072*/ 	.short	0x001c
        /*0074*/ 	.byte	0x00, 0xf0, 0x11, 0x00


	//----- nvinfo : EIATTR_KPARAM_INFO
	.align		4
.L_21:
        /*0078*/ 	.byte	0x04, 0x17
        /*007a*/ 	.short	(.L_23 - .L_22)
.L_22:
        /*007c*/ 	.word	0x00000000
        /*0080*/ 	.short	0x0003
        /*0082*/ 	.short	0x0018
        /*0084*/ 	.byte	0x00, 0xf0, 0x11, 0x00


	//----- nvinfo : EIATTR_KPARAM_INFO
	.align		4
.L_23:
        /*0088*/ 	.byte	0x04, 0x17
        /*008a*/ 	.short	(.L_25 - .L_24)
.L_24:
        /*008c*/ 	.word	0x00000000
        /*0090*/ 	.short	0x0002
        /*0092*/ 	.short	0x0010
        /*0094*/ 	.byte	0x00, 0xf4, 0x21, 0x00


	//----- nvinfo : EIATTR_KPARAM_INFO
	.align		4
.L_25:
        /*0098*/ 	.byte	0x04, 0x17
        /*009a*/ 	.short	(.L_27 - .L_26)
.L_26:
        /*009c*/ 	.word	0x00000000
        /*00a0*/ 	.short	0x0001
        /*00a2*/ 	.short	0x0008
        /*00a4*/ 	.byte	0x00, 0xf4, 0x21, 0x00


	//----- nvinfo : EIATTR_KPARAM_INFO
	.align		4
.L_27:
        /*00a8*/ 	.byte	0x04, 0x17
        /*00aa*/ 	.short	(.L_29 - .L_28)
.L_28:
        /*00ac*/ 	.word	0x00000000
        /*00b0*/ 	.short	0x0000
        /*00b2*/ 	.short	0x0000
        /*00b4*/ 	.byte	0x00, 0xf4, 0x21, 0x00


	//----- nvinfo : EIATTR_SPARSE_MMA_MASK
	.align		4
.L_29:
        /*00b8*/ 	.byte	0x03, 0x50
        /*00ba*/ 	.short	0x0000


	//----- nvinfo : EIATTR_MAXREG_COUNT
	.align		4
        /*00bc*/ 	.byte	0x03, 0x1b
        /*00be*/ 	.short	0x00ff


	//----- nvinfo : EIATTR_NUM_BARRIERS
	.align		4
        /*00c0*/ 	.byte	0x02, 0x4c
        /*00c2*/ 	.byte	0x01
	.zero		1


	//----- nvinfo : EIATTR_MERCURY_ISA_VERSION
	.align		4
        /*00c4*/ 	.byte	0x03, 0x5f
        /*00c6*/ 	.short	0x0101


	//----- nvinfo : EIATTR_INT_WARP_WIDE_INSTR_OFFSETS
	.align		4
        /*00c8*/ 	.byte	0x04, 0x31
        /*00ca*/ 	.short	(.L_31 - .L_30)


	//   ....[0]....
.L_30:
        /*00cc*/ 	.word	0x00001300


	//   ....[1]....
        /*00d0*/ 	.word	0x00001320


	//   ....[2]....
        /*00d4*/ 	.word	0x000013d0


	//   ....[3]....
        /*00d8*/ 	.word	0x000016c0


	//   ....[4]....
        /*00dc*/ 	.word	0x000016d0


	//   ....[5]....
        /*00e0*/ 	.word	0x00001700


	//   ....[6]....
        /*00e4*/ 	.word	0x00001770


	//   ....[7]....
        /*00e8*/ 	.word	0x00001d10


	//   ....[8]....
        /*00ec*/ 	.word	0x00001d20


	//----- nvinfo : EIATTR_COOP_GROUP_MASK_REGIDS
	.align		4
.L_31:
        /*00f0*/ 	.byte	0x04, 0x29
        /*00f2*/ 	.short	(.L_33 - .L_32)


	//   ....[0]....
.L_32:
        /*00f4*/ 	.word	0xffffffff


	//   ....[1]....
        /*00f8*/ 	.word	0xffffffff


	//   ....[2]....
        /*00fc*/ 	.word	0xffffffff


	//----- nvinfo : EIATTR_COOP_GROUP_INSTR_OFFSETS
	.align		4
.L_33:
        /*0100*/ 	.byte	0x04, 0x28
        /*0102*/ 	.short	(.L_35 - .L_34)


	//   ....[0]....
.L_34:
        /*0104*/ 	.word	0x00000150


	//   ....[1]....
        /*0108*/ 	.word	0x00000720


	//   ....[2]....
        /*010c*/ 	.word	0x00000cd0


	//----- nvinfo : EIATTR_MBARRIER_INSTR_OFFSETS
	.align		4
.L_35:
        /*0110*/ 	.byte	0x04, 0x39
        /*0112*/ 	.short	(.L_37 - .L_36)


	//   ....[0]....
.L_36:
        /*0114*/ 	.word	0x00001470
        /*0118*/ 	.word	0x000000ff
        /*011c*/ 	.word	0x0000c000
        /*0120*/ 	.short	0x0100
        /*0122*/ 	.byte	0x07
	.zero		1


	//   ....[1]....
        /*0124*/ 	.word	0x000014b0
        /*0128*/ 	.word	0x000000ff
        /*012c*/ 	.word	0x0000c008
        /*0130*/ 	.short	0x0100
        /*0132*/ 	.byte	0x07
	.zero		1


	//   ....[2]....
        /*0134*/ 	.word	0x00001800
        /*0138*/ 	.word	0x000000ff
        /*013c*/ 	.word	0x0000c000
        /*0140*/ 	.short	0x010a
        /*0142*/ 	.byte	0x05
	.zero		1


	//   ....[3]....
        /*0144*/ 	.word	0x00001b80
        /*0148*/ 	.word	0x000000ff
        /*014c*/ 	.word	0x0000c000
        /*0150*/ 	.short	0x0108
        /*0152*/ 	.byte	0x07
	.zero		1


	//   ....[4]....
        /*0154*/ 	.word	0x00001ca0
        /*0158*/ 	.word	0x000000ff
        /*015c*/ 	.word	0x0000c008
        /*0160*/ 	.short	0x0108
        /*0162*/ 	.byte	0x07
	.zero		1


	//   ....[5]....
        /*0164*/ 	.word	0x00001dd0
        /*0168*/ 	.word	0x000000ff
        /*016c*/ 	.word	0x0000c000
        /*0170*/ 	.short	0x010a
        /*0172*/ 	.byte	0x05
	.zero		1


	//----- nvinfo : EIATTR_NUM_MBARRIERS
	.align		4
.L_37:
        /*0174*/ 	.byte	0x03, 0x38
        /*0176*/ 	.short	0x0002


	//----- nvinfo : EIATTR_EXIT_INSTR_OFFSETS
	.align		4
        /*0178*/ 	.byte	0x04, 0x1c
        /*017a*/ 	.short	(.L_39 - .L_38)


	//   ....[0]....
.L_38:
        /*017c*/ 	.word	0x00001dc0


	//----- nvinfo : EIATTR_REQNTID
	.align		4
.L_39:
        /*0180*/ 	.byte	0x04, 0x10
        /*0182*/ 	.short	(.L_41 - .L_40)
.L_40:
        /*0184*/ 	.word	0x00000100
        /*0188*/ 	.word	0x00000001
        /*018c*/ 	.word	0x00000001


	//----- nvinfo : EIATTR_CRS_STACK_SIZE
	.align		4
.L_41:
        /*0190*/ 	.byte	0x04, 0x1e
        /*0192*/ 	.short	(.L_43 - .L_42)
.L_42:
        /*0194*/ 	.word	0x00000000


	//----- nvinfo : EIATTR_CBANK_PARAM_SIZE
	.align		4
.L_43:
        /*0198*/ 	.byte	0x03, 0x19
        /*019a*/ 	.short	0x0050


	//----- nvinfo : EIATTR_PARAM_CBANK
	.align		4
        /*019c*/ 	.byte	0x04, 0x0a
        /*019e*/ 	.short	(.L_45 - .L_44)
	.align		4
.L_44:
        /*01a0*/ 	.word	index@(.nv.constant0.gluon_wgmma)
        /*01a4*/ 	.short	0x0210
        /*01a6*/ 	.short	0x0050


	//----- nvinfo : EIATTR_SW_WAR
	.align		4
.L_45:
        /*01a8*/ 	.byte	0x04, 0x36
        /*01aa*/ 	.short	(.L_47 - .L_46)
.L_46:
        /*01ac*/ 	.word	0x00000008
.L_47:


//--------------------- .nv.callgraph             --------------------------
	.section	.nv.callgraph,"",@"SHT_CUDA_CALLGRAPH"
	.align	4
	.sectionentsize	8
	.align		4
        /*0000*/ 	.word	0x00000000
	.align		4
        /*0004*/ 	.word	0xffffffff
	.align		4
        /*0008*/ 	.word	0x00000000
	.align		4
        /*000c*/ 	.word	0xfffffffe
	.align		4
        /*0010*/ 	.word	0x00000000
	.align		4
        /*0014*/ 	.word	0xfffffffd
	.align		4
        /*0018*/ 	.word	0x00000000
	.align		4
        /*001c*/ 	.word	0xfffffffc


//--------------------- .text.gluon_wgmma         --------------------------
	.section	.text.gluon_wgmma,"ax",@progbits
	.align	128
        .global         gluon_wgmma
        .type           gluon_wgmma,@function
        .size           gluon_wgmma,(.L_x_52 - gluon_wgmma)
        .other          gluon_wgmma,@"STO_CUDA_ENTRY STV_DEFAULT"
gluon_wgmma:
.text.gluon_wgmma:
[----:B------:R-:W-:Y:S01]  /*0000*/  LDC R1, c[0x0][0x28] ;  /* 0x00000a00ff017b82 */ /* 0x000fe20000000800 */
[----:B------:R-:W1:Y:S07]  /*0010*/  S2R R0, SR_TID.X ;  /* 0x0000000000007919 */ /* 0x000e6e0000002100 */
[----:B------:R-:W2:Y:S01]  /*0020*/  S2UR UR4, SR_CgaCtaId ;  /* 0x00000000000479c3 */ /* 0x000ea20000008800 */
[----:B------:R-:W-:Y:S01]  /*0030*/  UMOV UR7, 0x400 ;  /* 0x0000040000077882 */ /* 0x000fe20000000000 */
[----:B------:R-:W-:Y:S01]  /*0040*/  ULDC UR6, c[0x0][0xc] ;  /* 0x0000030000067ab9 */ /* 0x000fe20000000800 */
[----:B------:R-:W-:Y:S01]  /*0050*/  ULDC.64 UR20, c[0x0][0x250] ;  /* 0x0000940000147ab9 */ /* 0x000fe20000000a00 */
[----:B------:R-:W-:Y:S04]  /*0060*/  BSSY B0, `(.L_x_0) ;  /* 0x000001e000007945 */ /* 0x000fe80003800000 */
[----:B------:R-:W3:Y:S08]  /*0070*/  LDC R2, c[0x0][0x228] ;  /* 0x00008a00ff027b82 */ /* 0x000ef00000000800 */
[----:B------:R-:W4:Y:S08]  /*0080*/  LDC R10, c[0x0][0x230] ;  /* 0x00008c00ff0a7b82 */ /* 0x000f300000000800 */
[----:B------:R-:W-:Y:S01]  /*0090*/  S2UR UR28, SR_CTAID.Y ;  /* 0x00000000001c79c3 */ /* 0x000fe20000002600 */
[----:B--2---:R-:W-:-:S03]  /*00a0*/  ULEA UR7, UR4, UR7, 0x18 ;  /* 0x0000000704077291 */ /* 0x004fc6000f8ec03f */
[----:B------:R-:W-:Y:S01]  /*00b0*/  ULDC UR4, c[0x0][0x10] ;  /* 0x0000040000047ab9 */ /* 0x000fe20000000800 */
[----:B-1----:R-:W-:-:S03]  /*00c0*/  LOP3.LUT R6, R0, 0xff, RZ, 0xc0, !PT ;  /* 0x000000ff00067812 */ /* 0x002fc600078ec0ff */
[----:B------:R-:W1:Y:S01]  /*00d0*/  S2UR UR5, SR_CTAID.Z ;  /* 0x00000000000579c3 */ /* 0x000e620000002700 */
[----:B---3--:R-:W-:Y:S01]  /*00e0*/  VIADD R2, R2, 0xffffffff ;  /* 0xffffffff02027836 */ /* 0x008fe20000000000 */
[C---:B------:R-:W-:Y:S02]  /*00f0*/  ISETP.GE.U32.AND P0, PT, R6.reuse, 0x20, PT ;  /* 0x000000200600780c */ /* 0x040fe40003f06070 */
[C---:B------:R-:W-:Y:S02]  /*0100*/  ISETP.NE.U32.AND P2, PT, R6.reuse, RZ, PT ;  /* 0x000000ff0600720c */ /* 0x040fe40003f45070 */
[----:B------:R-:W-:Y:S02]  /*0110*/  LEA R14, R6, UR7, 0x2 ;  /* 0x00000007060e7c11 */ /* 0x000fe4000f8e10ff */
[----:B------:R-:W2:Y:S01]  /*0120*/  S2UR UR29, SR_CTAID.X ;  /* 0x00000000001d79c3 */ /* 0x000ea20000002500 */
[----:B----4-:R-:W-:-:S06]  /*0130*/  VIADD R11, R10, 0xffffffff ;  /* 0xffffffff0a0b7836 */ /* 0x010fcc0000000000 */
[----:B------:R3:W-:Y:S01]  /*0140*/  @!P0 STS [R14], RZ ;  /* 0x000000ff0e008388 */ /* 0x0007e20000000800 */
[----:B------:R-:W-:-:S03]  /*0150*/  NOP ;  /* 0x0000000000007918 */ /* 0x000fc60000000000 */
[----:B------:R3:W-:Y:S01]  /*0160*/  @!P2 STS [UR7+0x24], R2 ;  /* 0x00002402ff00a988 */ /* 0x0007e20008000807 */
[----:B-1----:R-:W-:-:S03]  /*0170*/  UIMAD UR4, UR5, UR4, UR28 ;  /* 0x00000004050472a4 */ /* 0x002fc6000f8e021c */
[----:B------:R3:W-:Y:S01]  /*0180*/  @!P2 STS [UR7+0x20], R11 ;  /* 0x0000200bff00a988 */ /* 0x0007e20008000807 */
[----:B--2---:R-:W-:-:S04]  /*0190*/  UIMAD UR4, UR4, UR6, UR29 ;  /* 0x00000006040472a4 */ /* 0x004fc8000f8e021d */
[----:B------:R-:W-:-:S04]  /*01a0*/  UIMAD UR4, UR4, 0x180, URZ ;  /* 0x00000180040478a4 */ /* 0x000fc8000f8e023f */
[----:B------:R-:W-:-:S04]  /*01b0*/  UIADD3 UR16, UP0, UR4, UR20, URZ ;  /* 0x0000001404107290 */ /* 0x000fc8000ff1e03f */
[----:B------:R-:W-:Y:S01]  /*01c0*/  ULEA.HI.X.SX32 UR17, UR4, UR21, 0x1, UP0 ;  /* 0x0000001504117291 */ /* 0x000fe200080f0e3f */
[----:B---3--:R-:W-:Y:S11]  /*01d0*/  @P2 BRA `(.L_x_1) ;  /* 0x0000000000182947 */ /* 0x008ff60003800000 */
[----:B------:R-:W1:Y:S01]  /*01e0*/  LDS R3, [UR7+0x8] ;  /* 0x00000807ff037984 */ /* 0x000e620008000800 */
[----:B------:R-:W2:Y:S01]  /*01f0*/  LDC.64 R8, c[0x0][0x210] ;  /* 0x00008400ff087b82 */ /* 0x000ea20000000a00 */
[----:B------:R-:W-:Y:S02]  /*0200*/  IMAD.MOV.U32 R4, RZ, RZ, 0x70 ;  /* 0x00000070ff047424 */ /* 0x000fe400078e00ff */
[----:B--2---:R2:W-:Y:S03]  /*0210*/  STS.64 [UR7], R8 ;  /* 0x00000008ff007988 */ /* 0x0045e60008000a07 */
[----:B-1----:R-:W-:-:S05]  /*0220*/  LOP3.LUT R3, R3, 0x10, R4, 0xd8, !PT ;  /* 0x0000001003037812 */ /* 0x002fca00078ed804 */
[----:B------:R2:W-:Y:S02]  /*0230*/  STS [UR7+0x8], R3 ;  /* 0x00000803ff007988 */ /* 0x0005e40008000807 */
.L_x_1:
[----:B------:R-:W-:Y:S05]  /*0240*/  BSYNC B0 ;  /* 0x0000000000007941 */ /* 0x000fea0003800000 */
.L_x_0:
[----:B------:R-:W-:Y:S04]  /*0250*/  BSSY B0, `(.L_x_2) ;  /* 0x000000a000007945 */ /* 0x000fe80003800000 */
[----:B------:R-:W-:Y:S05]  /*0260*/  @P2 BRA `(.L_x_3) ;  /* 0x0000000000202947 */ /* 0x000fea0003800000 */
[----:B--2---:R-:W1:Y:S01]  /*0270*/  LDS R3, [UR7+0x34] ;  /* 0x00003407ff037984 */ /* 0x004e620008000800 */
[----:B------:R-:W-:Y:S02]  /*0280*/  IMAD.MOV.U32 R4, RZ, RZ, 0x3f000000 ;  /* 0x3f000000ff047424 */ /* 0x000fe400078e00ff */
[----:B------:R-:W-:Y:S01]  /*0290*/  @!P2 IMAD.MOV.U32 R5, RZ, RZ, 0x3f ;  /* 0x0000003fff05a424 */ /* 0x000fe200078e00ff */
[----:B------:R-:W2:Y:S02]  /*02a0*/  @!P2 LDS R8, [UR7+0x38] ;  /* 0x00003807ff08a984 */ /* 0x000ea40008000800 */
[----:B-1----:R-:W-:Y:S02]  /*02b0*/  LOP3.LUT R3, R3, 0xff000000, R4, 0xb8, !PT ;  /* 0xff00000003037812 */ /* 0x002fe400078eb804 */
[----:B--2---:R-:W-:-:S03]  /*02c0*/  @!P2 LOP3.LUT R4, R8, 0xff, R5, 0xb8, !PT ;  /* 0x000000ff0804a812 */ /* 0x004fc600078eb805 */
[----:B------:R1:W-:Y:S04]  /*02d0*/  STS [UR7+0x34], R3 ;  /* 0x00003403ff007988 */ /* 0x0003e80008000807 */
[----:B------:R1:W-:Y:S02]  /*02e0*/  @!P2 STS [UR7+0x38], R4 ;  /* 0x00003804ff00a988 */ /* 0x0003e40008000807 */
.L_x_3:
[----:B------:R-:W-:Y:S05]  /*02f0*/  BSYNC B0 ;  /* 0x0000000000007941 */ /* 0x000fea0003800000 */
.L_x_2:
[----:B------:R-:W-:Y:S04]  /*0300*/  BSSY B0, `(.L_x_4) ;  /* 0x000000e000007945 */ /* 0x000fe80003800000 */
[----:B------:R-:W-:Y:S05]  /*0310*/  @P2 BRA `(.L_x_5) ;  /* 0x0000000000302947 */ /* 0x000fea0003800000 */
[----:B-1----:R-:W1:Y:S01]  /*0320*/  LDS R4, [UR7+0x34] ;  /* 0x00003407ff047984 */ /* 0x002e620008000800 */
[----:B------:R-:W3:Y:S03]  /*0330*/  LDC.64 R12, c[0x0][0x238] ;  /* 0x00008e00ff0c7b82 */ /* 0x000ee60000000a00 */
[----:B--2---:R-:W2:Y:S01]  /*0340*/  LDS R3, [UR7+0x1c] ;  /* 0x00001c07ff037984 */ /* 0x004ea20008000800 */
[C---:B---3--:R-:W-:Y:S01]  /*0350*/  SHF.L.U64.HI R8, R12.reuse, 0x1, R13 ;  /* 0x000000010c087819 */ /* 0x048fe2000001020d */
[----:B------:R-:W-:-:S03]  /*0360*/  IMAD.SHL.U32 R5, R12, 0x2, RZ ;  /* 0x000000020c057824 */ /* 0x000fc600078e00ff */
[--C-:B------:R-:W-:Y:S02]  /*0370*/  SHF.R.U32.HI R12, RZ, 0x4, R8.reuse ;  /* 0x00000004ff0c7819 */ /* 0x100fe40000011608 */
[----:B------:R-:W-:-:S05]  /*0380*/  SHF.R.U64 R5, R5, 0x4, R8 ;  /* 0x0000000405057819 */ /* 0x000fca0000001208 */
[----:B------:R3:W-:Y:S01]  /*0390*/  STS [UR7+0xc], R5 ;  /* 0x00000c05ff007988 */ /* 0x0007e20008000807 */
[----:B-1----:R-:W-:Y:S02]  /*03a0*/  LOP3.LUT R4, R4, 0x7, RZ, 0xb8, !PT ;  /* 0x0000000704047812 */ /* 0x002fe400078eb8ff */
[----:B--2---:R-:W-:-:S03]  /*03b0*/  LOP3.LUT R3, R3, 0xf, R12, 0xb8, !PT ;  /* 0x0000000f03037812 */ /* 0x004fc600078eb80c */
[----:B------:R3:W-:Y:S04]  /*03c0*/  STS [UR7+0x34], R4 ;  /* 0x00003404ff007988 */ /* 0x0007e80008000807 */
[----:B------:R3:W-:Y:S02]  /*03d0*/  STS [UR7+0x1c], R3 ;  /* 0x00001c03ff007988 */ /* 0x0007e40008000807 */
.L_x_5:
[----:B------:R-:W-:Y:S05]  /*03e0*/  BSYNC B0 ;  /* 0x0000000000007941 */ /* 0x000fea0003800000 */
.L_x_4:
[----:B------:R-:W-:Y:S04]  /*03f0*/  BSSY B1, `(.L_x_6) ;  /* 0x000001b000017945 */ /* 0x000fe80003800000 */
[----:B------:R-:W-:Y:S01]  /*0400*/  BSSY B0, `(.L_x_7) ;  /* 0x0000016000007945 */ /* 0x000fe20003800000 */
[----:B------:R-:W-:-:S03]  /*0410*/  IMAD.MOV.U32 R7, RZ, RZ, RZ ;  /* 0x000000ffff077224 */ /* 0x000fc600078e00ff */
[----:B------:R-:W-:Y:S05]  /*0420*/  @P2 BRA `(.L_x_8) ;  /* 0x0000000000202947 */ /* 0x000fea0003800000 */
[----:B-123--:R-:W1:Y:S02]  /*0430*/  LDS R3, [UR7+0x34] ;  /* 0x00003407ff037984 */ /* 0x00ee640008000800 */
[----:B-1----:R-:W-:-:S05]  /*0440*/  LOP3.LUT R3, R3, 0x38, RZ, 0xb8, !PT ;  /* 0x0000003803037812 */ /* 0x002fca00078eb8ff */
[----:B------:R1:W-:Y:S01]  /*0450*/  STS [UR7+0x34], R3 ;  /* 0x00003403ff007988 */ /* 0x0003e20008000807 */
[----:B------:R-:W-:Y:S05]  /*0460*/  @P2 BRA `(.L_x_9) ;  /* 0x0000000000202947 */ /* 0x000fea0003800000 */
[----:B-1----:R-:W1:Y:S01]  /*0470*/  LDS R3, [UR7+0x8] ;  /* 0x00000807ff037984 */ /* 0x002e620008000800 */
[----:B------:R-:W-:-:S05]  /*0480*/  IMAD.MOV.U32 R4, RZ, RZ, 0x780 ;  /* 0x00000780ff047424 */ /* 0x000fca00078e00ff */
[----:B-1----:R-:W-:-:S05]  /*0490*/  LOP3.LUT R3, R3, 0x300, R4, 0xd8, !PT ;  /* 0x0000030003037812 */ /* 0x002fca00078ed804 */
[----:B------:R4:W-:Y:S02]  /*04a0*/  STS [UR7+0x8], R3 ;  /* 0x00000803ff007988 */ /* 0x0009e40008000807 */
.L_x_8:
[----:B------:R-:W-:Y:S05]  /*04b0*/  @P2 BRA `(.L_x_10) ;  /* 0x0000000000282947 */ /* 0x000fea0003800000 */
[----:B-1234-:R-:W1:Y:S02]  /*04c0*/  LDS R3, [UR7+0x8] ;  /* 0x00000807ff037984 */ /* 0x01ee640008000800 */
[----:B-1----:R-:W-:-:S05]  /*04d0*/  LOP3.LUT R3, R3, 0x1800, RZ, 0xb8, !PT ;  /* 0x0000180003037812 */ /* 0x002fca00078eb8ff */
[----:B------:R2:W-:Y:S02]  /*04e0*/  STS [UR7+0x8], R3 ;  /* 0x00000803ff007988 */ /* 0x0005e40008000807 */
.L_x_9:
[----:B------:R-:W-:Y:S05]  /*04f0*/  @P2 BREAK B0 ;  /* 0x0000000000002942 */ /* 0x000fea0003800000 */
[----:B------:R-:W-:Y:S05]  /*0500*/  @P2 BRA `(.L_x_11) ;  /* 0x0000000000242947 */ /* 0x000fea0003800000 */
[----:B------:R-:W3:Y:S01]  /*0510*/  LDS R4, [UR7+0x8] ;  /* 0x00000807ff047984 */ /* 0x000ee20008000800 */
[----:B-12---:R-:W-:-:S05]  /*0520*/  IMAD.MOV.U32 R3, RZ, RZ, 0x6000 ;  /* 0x00006000ff037424 */ /* 0x006fca00078e00ff */
[----:B---3--:R-:W-:-:S04]  /*0530*/  LOP3.LUT R3, R4, 0x6000, R3, 0xd8, !PT ;  /* 0x0000600004037812 */ /* 0x008fc800078ed803 */
[----:B------:R-:W-:-:S05]  /*0540*/  LOP3.LUT R3, R3, 0x400000, RZ, 0xb8, !PT ;  /* 0x0040000003037812 */ /* 0x000fca00078eb8ff */
[----:B------:R5:W-:Y:S02]  /*0550*/  STS [UR7+0x8], R3 ;  /* 0x00000803ff007988 */ /* 0x000be40008000807 */
.L_x_10:
[----:B------:R-:W-:Y:S05]  /*0560*/  BSYNC B0 ;  /* 0x0000000000007941 */ /* 0x000fea0003800000 */
.L_x_7:
[----:B-12345:R-:W1:Y:S02]  /*0570*/  @!P2 LDS R3, [UR7+0x8] ;  /* 0x00000807ff03a984 */ /* 0x03ee640008000800 */
[----:B-1----:R-:W-:-:S05]  /*0580*/  @!P2 LOP3.LUT R3, R3, 0x8000, RZ, 0xb8, !PT ;  /* 0x000080000303a812 */ /* 0x002fca00078eb8ff */
[----:B------:R3:W-:Y:S02]  /*0590*/  @!P2 STS [UR7+0x8], R3 ;  /* 0x00000803ff00a988 */ /* 0x0007e40008000807 */
.L_x_11:
[----:B------:R-:W-:Y:S05]  /*05a0*/  BSYNC B1 ;  /* 0x0000000000017941 */ /* 0x000fea0003800000 */
.L_x_6:
[----:B------:R-:W-:Y:S05]  /*05b0*/  WARPSYNC.ALL ;  /* 0x0000000000007948 */ /* 0x000fea0003800000 */
[----:B-123--:R-:W1:Y:S02]  /*05c0*/  LDC R3, c[0x0][0x22c] ;  /* 0x00008b00ff037b82 */ /* 0x00ee640000000800 */
[----:B-1----:R-:W-:Y:S01]  /*05d0*/  VIADD R3, R3, 0xffffffff ;  /* 0xffffffff03037836 */ /* 0x002fe20000000000 */
[----:B------:R-:W-:Y:S06]  /*05e0*/  @P0 BRA `(.L_x_12) ;  /* 0x0000000000280947 */ /* 0x000fec0003800000 */
[----:B------:R-:W1:Y:S01]  /*05f0*/  S2R R4, SR_LANEID ;  /* 0x0000000000047919 */ /* 0x000e620000000000 */
[----:B------:R-:W-:Y:S05]  /*0600*/  WARPSYNC.ALL ;  /* 0x0000000000007948 */ /* 0x000fea0003800000 */
[----:B-1----:R-:W-:-:S05]  /*0610*/  IMAD.SHL.U32 R8, R4, 0x4, RZ ;  /* 0x0000000404087824 */ /* 0x002fca00078e00ff */
[----:B------:R-:W1:Y:S01]  /*0620*/  LDS R9, [R8+UR7] ;  /* 0x0000000708097984 */ /* 0x000e620008000800 */
[----:B------:R-:W-:-:S05]  /*0630*/  IADD3 R4, P1, R8, UR16, RZ ;  /* 0x0000001008047c10 */ /* 0x000fca000ff3e0ff */
[----:B------:R-:W-:-:S05]  /*0640*/  IMAD.X R5, RZ, RZ, UR17, P1 ;  /* 0x00000011ff057e24 */ /* 0x000fca00088e06ff */
[----:B-1----:R1:W2:Y:S01]  /*0650*/  ATOMG.E.EXCH.STRONG.GPU PT, RZ, [R4], R9 ;  /* 0x0000000904ff73a8 */ /* 0x0022a200041ee100 */
[----:B------:R-:W-:-:S04]  /*0660*/  DEPBAR {5,4,3,2,1,0} ;  /* 0x0000003f0000791a */ /* 0x000fc80000000000 */
[----:B------:R1:W-:Y:S01]  /*0670*/  UTMACCTL.IV [UR16] ;  /* 0x00000000100079b9 */ /* 0x0003e20008000000 */
[----:B------:R-:W-:Y:S01]  /*0680*/  NOP ;  /* 0x0000000000007918 */ /* 0x000fe20000000000 */
.L_x_12:
[----:B------:R-:W-:Y:S05]  /*0690*/  @P0 BRA `(.L_x_13) ;  /* 0x00000000000c0947 */ /* 0x000fea0003800000 */
[----:B------:R0:W-:Y:S01]  /*06a0*/  UTMACMDFLUSH ;  /* 0x00000000000079b7 */ /* 0x0001e20000000000 */
[----:B------:R-:W-:Y:S05]  /*06b0*/  @P0 BRA `(.L_x_13) ;  /* 0x0000000000040947 */ /* 0x000fea0003800000 */
[----:B------:R-:W-:-:S04]  /*06c0*/  DEPBAR.LE SB0, 0x0 ;  /* 0x000080000000791a */ /* 0x000fc80000000000 */
.L_x_13:
[----:B------:R-:W-:Y:S05]  /*06d0*/  WARPSYNC.ALL ;  /* 0x0000000000007948 */ /* 0x000fea0003800000 */
[----:B--2---:R-:W-:Y:S06]  /*06e0*/  BAR.SYNC.DEFER_BLOCKING 0x0 ;  /* 0x0000000000007b1d */ /* 0x004fec0000010000 */
[----:B------:R-:W-:Y:S02]  /*06f0*/  BSSY B1, `(.L_x_14) ;  /* 0x000000b000017945 */ /* 0x000fe40003800000 */
[----:B------:R-:W-:Y:S06]  /*0700*/  BAR.SYNC.DEFER_BLOCKING 0x0 ;  /* 0x0000000000007b1d */ /* 0x000fec0000010000 */
[----:B------:R2:W-:Y:S01]  /*0710*/  @!P0 STS [R14], RZ ;  /* 0x000000ff0e008388 */ /* 0x0005e20000000800 */
[----:B------:R-:W-:Y:S01]  /*0720*/  NOP ;  /* 0x0000000000007918 */ /* 0x000fe20000000000 */
[----:B------:R-:W-:Y:S05]  /*0730*/  @P2 BRA `(.L_x_15) ;  /* 0x0000000000182947 */ /* 0x000fea0003800000 */
[----:B-1----:R-:W1:Y:S01]  /*0740*/  LDS R4, [UR7+0x8] ;  /* 0x00000807ff047984 */ /* 0x002e620008000800 */
[----:B------:R-:W3:Y:S01]  /*0750*/  LDC.64 R8, c[0x0][0x218] ;  /* 0x00008600ff087b82 */ /* 0x000ee20000000a00 */
[----:B------:R-:W-:Y:S02]  /*0760*/  IMAD.MOV.U32 R5, RZ, RZ, 0x70 ;  /* 0x00000070ff057424 */ /* 0x000fe400078e00ff */
[----:B---3--:R3:W-:Y:S03]  /*0770*/  STS.64 [UR7], R8 ;  /* 0x00000008ff007988 */ /* 0x0087e60008000a07 */
[----:B-1----:R-:W-:-:S05]  /*0780*/  LOP3.LUT R4, R4, 0x10, R5, 0xd8, !PT ;  /* 0x0000001004047812 */ /* 0x002fca00078ed805 */
[----:B------:R3:W-:Y:S02]  /*0790*/  STS [UR7+0x8], R4 ;  /* 0x00000804ff007988 */ /* 0x0007e40008000807 */
.L_x_15:
[----:B-1----:R-:W-:Y:S05]  /*07a0*/  BSYNC B1 ;  /* 0x0000000000017941 */ /* 0x002fea0003800000 */
.L_x_14:
[----:B------:R-:W-:Y:S04]  /*07b0*/  BSSY B1, `(.L_x_16) ;  /* 0x000000a000017945 */ /* 0x000fe80003800000 */
[----:B------:R-:W-:Y:S05]  /*07c0*/  @P2 BRA `(.L_x_17) ;  /* 0x0000000000202947 */ /* 0x000fea0003800000 */
[----:B---3--:R-:W1:Y:S01]  /*07d0*/  LDS R4, [UR7+0x34] ;  /* 0x00003407ff047984 */ /* 0x008e620008000800 */
[----:B------:R-:W-:Y:S02]  /*07e0*/  IMAD.MOV.U32 R9, RZ, RZ, 0x3f000000 ;  /* 0x3f000000ff097424 */ /* 0x000fe400078e00ff */
[----:B------:R-:W-:Y:S01]  /*07f0*/  @!P2 IMAD.MOV.U32 R8, RZ, RZ, 0x3f ;  /* 0x0000003fff08a424 */ /* 0x000fe200078e00ff */
[----:B------:R-:W3:Y:S02]  /*0800*/  @!P2 LDS R5, [UR7+0x38] ;  /* 0x00003807ff05a984 */ /* 0x000ee40008000800 */
[----:B-1----:R-:W-:Y:S02]  /*0810*/  LOP3.LUT R4, R4, 0xff000000, R9, 0xb8, !PT ;  /* 0xff00000004047812 */ /* 0x002fe400078eb809 */
[----:B---3--:R-:W-:-:S03]  /*0820*/  @!P2 LOP3.LUT R5, R5, 0xff, R8, 0xb8, !PT ;  /* 0x000000ff0505a812 */ /* 0x008fc600078eb808 */
[----:B------:R1:W-:Y:S04]  /*0830*/  STS [UR7+0x34], R4 ;  /* 0x00003404ff007988 */ /* 0x0003e80008000807 */
[----:B------:R1:W-:Y:S02]  /*0840*/  @!P2 STS [UR7+0x38], R5 ;  /* 0x00003805ff00a988 */ /* 0x0003e40008000807 */
.L_x_17:
[----:B------:R-:W-:Y:S05]  /*0850*/  BSYNC B1 ;  /* 0x0000000000017941 */ /* 0x000fea0003800000 */
.L_x_16:
[----:B------:R-:W-:Y:S04]  /*0860*/  BSSY B1, `(.L_x_18) ;  /* 0x0000004000017945 */ /* 0x000fe80003800000 */
[----:B------:R-:W-:Y:S05]  /*0870*/  @P2 BRA `(.L_x_19) ;  /* 0x0000000000082947 */ /* 0x000fea0003800000 */
[----:B------:R4:W-:Y:S04]  /*0880*/  STS [UR7+0x24], R11 ;  /* 0x0000240bff007988 */ /* 0x0009e80008000807 */
[----:B------:R4:W-:Y:S02]  /*0890*/  STS [UR7+0x20], R3 ;  /* 0x00002003ff007988 */ /* 0x0009e40008000807 */
.L_x_19:
[----:B------:R-:W-:Y:S05]  /*08a0*/  BSYNC B1 ;  /* 0x0000000000017941 */ /* 0x000fea0003800000 */
.L_x_18:
[----:B------:R-:W-:Y:S04]  /*08b0*/  BSSY B1, `(.L_x_20) ;  /* 0x000000e000017945 */ /* 0x000fe80003800000 */
[----:B------:R-:W-:Y:S05]  /*08c0*/  @P2 BRA `(.L_x_21) ;  /* 0x0000000000302947 */ /* 0x000fea0003800000 */
[----:B-1----:R-:W1:Y:S01]  /*08d0*/  LDS R5, [UR7+0x34] ;  /* 0x00003407ff057984 */ /* 0x002e620008000800 */
[----:B---3--:R-:W3:Y:S03]  /*08e0*/  LDC.64 R8, c[0x0][0x240] ;  /* 0x00009000ff087b82 */ /* 0x008ee60000000a00 */
[----:B------:R-:W5:Y:S01]  /*08f0*/  LDS R4, [UR7+0x1c] ;  /* 0x00001c07ff047984 */ /* 0x000f620008000800 */
[C---:B---3--:R-:W-:Y:S01]  /*0900*/  SHF.L.U64.HI R9, R8.reuse, 0x1, R9 ;  /* 0x0000000108097819 */ /* 0x048fe20000010209 */
[----:B------:R-:W-:-:S03]  /*0910*/  IMAD.SHL.U32 R8, R8, 0x2, RZ ;  /* 0x0000000208087824 */ /* 0x000fc600078e00ff */
[--C-:B----4-:R-:W-:Y:S02]  /*0920*/  SHF.R.U32.HI R11, RZ, 0x4, R9.reuse ;  /* 0x00000004ff0b7819 */ /* 0x110fe40000011609 */
[----:B------:R-:W-:-:S05]  /*0930*/  SHF.R.U64 R8, R8, 0x4, R9 ;  /* 0x0000000408087819 */ /* 0x000fca0000001209 */
[----:B------:R3:W-:Y:S01]  /*0940*/  STS [UR7+0xc], R8 ;  /* 0x00000c08ff007988 */ /* 0x0007e20008000807 */
[----:B-1----:R-:W-:Y:S02]  /*0950*/  LOP3.LUT R5, R5, 0x7, RZ, 0xb8, !PT ;  /* 0x0000000705057812 */ /* 0x002fe400078eb8ff */
[----:B-----5:R-:W-:-:S03]  /*0960*/  LOP3.LUT R4, R4, 0xf, R11, 0xb8, !PT ;  /* 0x0000000f04047812 */ /* 0x020fc600078eb80b */
[----:B------:R3:W-:Y:S04]  /*0970*/  STS [UR7+0x34], R5 ;  /* 0x00003405ff007988 */ /* 0x0007e80008000807 */
[----:B------:R3:W-:Y:S02]  /*0980*/  STS [UR7+0x1c], R4 ;  /* 0x00001c04ff007988 */ /* 0x0007e40008000807 */
.L_x_21:
[----:B------:R-:W-:Y:S05]  /*0990*/  BSYNC B1 ;  /* 0x0000000000017941 */ /* 0x000fea0003800000 */
.L_x_20:
[----:B------:R-:W-:Y:S04]  /*09a0*/  BSSY B2, `(.L_x_22) ;  /* 0x000001a000027945 */ /* 0x000fe80003800000 */
[----:B------:R-:W-:Y:S04]  /*09b0*/  BSSY B1, `(.L_x_23) ;  /* 0x0000015000017945 */ /* 0x000fe80003800000 */
[----:B------:R-:W-:Y:S05]  /*09c0*/  @P2 BRA `(.L_x_24) ;  /* 0x0000000000202947 */ /* 0x000fea0003800000 */
[----:B-1-3--:R-:W1:Y:S02]  /*09d0*/  LDS R4, [UR7+0x34] ;  /* 0x00003407ff047984 */ /* 0x00ae640008000800 */
[----:B-1----:R-:W-:-:S05]  /*09e0*/  LOP3.LUT R4, R4, 0x38, RZ, 0xb8, !PT ;  /* 0x0000003804047812 */ /* 0x002fca00078eb8ff */
[----:B------:R1:W-:Y:S01]  /*09f0*/  STS [UR7+0x34], R4 ;  /* 0x00003404ff007988 */ /* 0x0003e20008000807 */
[----:B------:R-:W-:Y:S05]  /*0a00*/  @P2 BRA `(.L_x_25) ;  /* 0x0000000000202947 */ /* 0x000fea0003800000 */
[----:B-1----:R-:W1:Y:S01]  /*0a10*/  LDS R4, [UR7+0x8] ;  /* 0x00000807ff047984 */ /* 0x002e620008000800 */
[----:B------:R-:W-:-:S05]  /*0a20*/  IMAD.MOV.U32 R5, RZ, RZ, 0x780 ;  /* 0x00000780ff057424 */ /* 0x000fca00078e00ff */
[----:B-1----:R-:W-:-:S05]  /*0a30*/  LOP3.LUT R4, R4, 0x300, R5, 0xd8, !PT ;  /* 0x0000030004047812 */ /* 0x002fca00078ed805 */
[----:B------:R5:W-:Y:S02]  /*0a40*/  STS [UR7+0x8], R4 ;  /* 0x00000804ff007988 */ /* 0x000be40008000807 */
.L_x_24:
[----:B------:R-:W-:Y:S05]  /*0a50*/  @P2 BRA `(.L_x_26) ;  /* 0x0000000000282947 */ /* 0x000fea0003800000 */
[----:B-1-3-5:R-:W1:Y:S02]  /*0a60*/  LDS R4, [UR7+0x8] ;  /* 0x00000807ff047984 */ /* 0x02ae640008000800 */
[----:B-1----:R-:W-:-:S05]  /*0a70*/  LOP3.LUT R4, R4, 0x1800, RZ, 0xb8, !PT ;  /* 0x0000180004047812 */ /* 0x002fca00078eb8ff */
[----:B------:R3:W-:Y:S02]  /*0a80*/  STS [UR7+0x8], R4 ;  /* 0x00000804ff007988 */ /* 0x0007e40008000807 */
.L_x_25:
[----:B------:R-:W-:Y:S05]  /*0a90*/  @P2 BREAK B1 ;  /* 0x0000000000012942 */ /* 0x000fea0003800000 */
[----:B------:R-:W-:Y:S05]  /*0aa0*/  @P2 BRA `(.L_x_27) ;  /* 0x0000000000242947 */ /* 0x000fea0003800000 */
[----:B-1-3--:R-:W1:Y:S01]  /*0ab0*/  LDS R4, [UR7+0x8] ;  /* 0x00000807ff047984 */ /* 0x00ae620008000800 */
[----:B------:R-:W-:-:S05]  /*0ac0*/  IMAD.MOV.U32 R5, RZ, RZ, 0x6000 ;  /* 0x00006000ff057424 */ /* 0x000fca00078e00ff */
[----:B-1----:R-:W-:-:S04]  /*0ad0*/  LOP3.LUT R4, R4, 0x6000, R5, 0xd8, !PT ;  /* 0x0000600004047812 */ /* 0x002fc800078ed805 */
[----:B------:R-:W-:-:S05]  /*0ae0*/  LOP3.LUT R4, R4, 0x400000, RZ, 0xb8, !PT ;  /* 0x0040000004047812 */ /* 0x000fca00078eb8ff */
[----:B------:R1:W-:Y:S02]  /*0af0*/  STS [UR7+0x8], R4 ;  /* 0x00000804ff007988 */ /* 0x0003e40008000807 */
.L_x_26:
[----:B------:R-:W-:Y:S05]  /*0b00*/  BSYNC B1 ;  /* 0x0000000000017941 */ /* 0x000fea0003800000 */
.L_x_23:
[----:B-1-3-5:R-:W1:Y:S02]  /*0b10*/  @!P2 LDS R4, [UR7+0x8] ;  /* 0x00000807ff04a984 */ /* 0x02ae640008000800 */
[----:B-1----:R-:W-:-:S05]  /*0b20*/  @!P2 LOP3.LUT R4, R4, 0x8000, RZ, 0xb8, !PT ;  /* 0x000080000404a812 */ /* 0x002fca00078eb8ff */
[----:B------:R5:W-:Y:S02]  /*0b30*/  @!P2 STS [UR7+0x8], R4 ;  /* 0x00000804ff00a988 */ /* 0x000be40008000807 */
.L_x_27:
[----:B------:R-:W-:Y:S05]  /*0b40*/  BSYNC B2 ;  /* 0x0000000000027941 */ /* 0x000fea0003800000 */
.L_x_22:
[----:B------:R-:W-:Y:S05]  /*0b50*/  WARPSYNC.ALL ;  /* 0x0000000000007948 */ /* 0x000fea0003800000 */
[----:B------:R-:W-:-:S04]  /*0b60*/  UIADD3 UR19, UR4, 0x80, URZ ;  /* 0x0000008004137890 */ /* 0x000fc8000fffe03f */
[----:B------:R-:W-:-:S04]  /*0b70*/  UIADD3 UR18, UP0, UR19, UR20, URZ ;  /* 0x0000001413127290 */ /* 0x000fc8000ff1e03f */
[----:B------:R-:W-:Y:S01]  /*0b80*/  ULEA.HI.X.SX32 UR19, UR19, UR21, 0x1, UP0 ;  /* 0x0000001513137291 */ /* 0x000fe200080f0e3f */
[----:B------:R-:W-:Y:S11]  /*0b90*/  @P0 BRA `(.L_x_28) ;  /* 0x0000000000280947 */ /* 0x000ff60003800000 */
[----:B-1-3-5:R-:W1:Y:S01]  /*0ba0*/  S2R R4, SR_LANEID ;  /* 0x0000000000047919 */ /* 0x02ae620000000000 */
[----:B------:R-:W-:Y:S05]  /*0bb0*/  WARPSYNC.ALL ;  /* 0x0000000000007948 */ /* 0x000fea0003800000 */
[----:B-1----:R-:W-:-:S05]  /*0bc0*/  IMAD.SHL.U32 R8, R4, 0x4, RZ ;  /* 0x0000000404087824 */ /* 0x002fca00078e00ff */
[----:B------:R-:W1:Y:S01]  /*0bd0*/  LDS R9, [R8+UR7] ;  /* 0x0000000708097984 */ /* 0x000e620008000800 */
[----:B------:R-:W-:-:S05]  /*0be0*/  IADD3 R4, P1, R8, UR18, RZ ;  /* 0x0000001208047c10 */ /* 0x000fca000ff3e0ff */
[----:B------:R-:W-:-:S05]  /*0bf0*/  IMAD.X R5, RZ, RZ, UR19, P1 ;  /* 0x00000013ff057e24 */ /* 0x000fca00088e06ff */
[----:B-1----:R1:W3:Y:S01]  /*0c00*/  ATOMG.E.EXCH.STRONG.GPU PT, RZ, [R4], R9 ;  /* 0x0000000904ff73a8 */ /* 0x0022e200041ee100 */
[----:B------:R-:W-:-:S04]  /*0c10*/  DEPBAR {5,4,3,2,1,0} ;  /* 0x0000003f0000791a */ /* 0x000fc80000000000 */
[----:B------:R1:W-:Y:S01]  /*0c20*/  UTMACCTL.IV [UR18] ;  /* 0x00000000120079b9 */ /* 0x0003e20008000000 */
[----:B------:R-:W-:Y:S01]  /*0c30*/  NOP ;  /* 0x0000000000007918 */ /* 0x000fe20000000000 */
.L_x_28:
[----:B------:R-:W-:Y:S05]  /*0c40*/  @P0 BRA `(.L_x_29) ;  /* 0x00000000000c0947 */ /* 0x000fea0003800000 */
[----:B------:R0:W-:Y:S01]  /*0c50*/  UTMACMDFLUSH ;  /* 0x00000000000079b7 */ /* 0x0001e20000000000 */
[----:B------:R-:W-:Y:S05]  /*0c60*/  @P0 BRA `(.L_x_29) ;  /* 0x0000000000040947 */ /* 0x000fea0003800000 */
[----:B------:R-:W-:-:S04]  /*0c70*/  DEPBAR.LE SB0, 0x0 ;  /* 0x000080000000791a */ /* 0x000fc80000000000 */
.L_x_29:
[----:B------:R-:W-:Y:S05]  /*0c80*/  WARPSYNC.ALL ;  /* 0x0000000000007948 */ /* 0x000fea0003800000 */
[----:B---3--:R-:W-:Y:S06]  /*0c90*/  BAR.SYNC.DEFER_BLOCKING 0x0 ;  /* 0x0000000000007b1d */ /* 0x008fec0000010000 */
[----:B------:R-:W-:Y:S02]  /*0ca0*/  BSSY B2, `(.L_x_30) ;  /* 0x000000b000027945 */ /* 0x000fe40003800000 */
[----:B------:R-:W-:Y:S06]  /*0cb0*/  BAR.SYNC.DEFER_BLOCKING 0x0 ;  /* 0x0000000000007b1d */ /* 0x000fec0000010000 */
[----:B------:R3:W-:Y:S01]  /*0cc0*/  @!P0 STS [R14], RZ ;  /* 0x000000ff0e008388 */ /* 0x0007e20000000800 */
[----:B------:R-:W-:Y:S01]  /*0cd0*/  NOP ;  /* 0x0000000000007918 */ /* 0x000fe20000000000 */
[----:B------:R-:W-:Y:S05]  /*0ce0*/  @P2 BRA `(.L_x_31) ;  /* 0x0000000000182947 */ /* 0x000fea0003800000 */
[----:B-1---5:R-:W1:Y:S01]  /*0cf0*/  LDS R4, [UR7+0x8] ;  /* 0x00000807ff047984 */ /* 0x022e620008000800 */
[----:B------:R-:W5:Y:S01]  /*0d00*/  LDC.64 R8, c[0x0][0x220] ;  /* 0x00008800ff087b82 */ /* 0x000f620000000a00 */
[----:B------:R-:W-:Y:S02]  /*0d10*/  IMAD.MOV.U32 R5, RZ, RZ, 0x70 ;  /* 0x00000070ff057424 */ /* 0x000fe400078e00ff */
[----:B-----5:R5:W-:Y:S03]  /*0d20*/  STS.64 [UR7], R8 ;  /* 0x00000008ff007988 */ /* 0x020be60008000a07 */
[----:B-1----:R-:W-:-:S05]  /*0d30*/  LOP3.LUT R4, R4, 0x10, R5, 0xd8, !PT ;  /* 0x0000001004047812 */ /* 0x002fca00078ed805 */
[----:B------:R5:W-:Y:S02]  /*0d40*/  STS [UR7+0x8], R4 ;  /* 0x00000804ff007988 */ /* 0x000be40008000807 */
.L_x_31:
[----:B-1----:R-:W-:Y:S05]  /*0d50*/  BSYNC B2 ;  /* 0x0000000000027941 */ /* 0x002fea0003800000 */
.L_x_30:
[----:B------:R-:W-:Y:S04]  /*0d60*/  BSSY B3, `(.L_x_32) ;  /* 0x0000011000037945 */ /* 0x000fe80003800000 */
[----:B------:R-:W-:Y:S04]  /*0d70*/  BSSY B2, `(.L_x_33) ;  /* 0x000000e000027945 */ /* 0x000fe80003800000 */
[----:B------:R-:W-:Y:S05]  /*0d80*/  @P2 BRA `(.L_x_34) ;  /* 0x0000000000242947 */ /* 0x000fea0003800000 */
[----:B-----5:R-:W1:Y:S01]  /*0d90*/  LDS R4, [UR7+0x34] ;  /* 0x00003407ff047984 */ /* 0x020e620008000800 */
[----:B------:R-:W-:-:S05]  /*0da0*/  IMAD.MOV.U32 R5, RZ, RZ, 0x3f000000 ;  /* 0x3f000000ff057424 */ /* 0x000fca00078e00ff */
[----:B-1----:R-:W-:-:S05]  /*0db0*/  LOP3.LUT R4, R4, 0xff000000, R5, 0xb8, !PT ;  /* 0xff00000004047812 */ /* 0x002fca00078eb805 */
[----:B------:R1:W-:Y:S01]  /*0dc0*/  STS [UR7+0x34], R4 ;  /* 0x00003404ff007988 */ /* 0x0003e20008000807 */
[----:B------:R-:W-:Y:S05]  /*0dd0*/  @P2 BRA `(.L_x_35) ;  /* 0x00000000001c2947 */ /* 0x000fea0003800000 */
[----:B-1----:R-:W1:Y:S01]  /*0de0*/  LDS R4, [UR7+0x38] ;  /* 0x00003807ff047984 */ /* 0x002e620008000800 */
[----:B------:R-:W-:-:S05]  /*0df0*/  IMAD.MOV.U32 R5, RZ, RZ, 0x3f ;  /* 0x0000003fff057424 */ /* 0x000fca00078e00ff */
[----:B-1----:R-:W-:-:S05]  /*0e00*/  LOP3.LUT R4, R4, 0xff, R5, 0xb8, !PT ;  /* 0x000000ff04047812 */ /* 0x002fca00078eb805 */
[----:B------:R1:W-:Y:S02]  /*0e10*/  STS [UR7+0x38], R4 ;  /* 0x00003804ff007988 */ /* 0x0003e40008000807 */
.L_x_34:
[----:B------:R-:W-:Y:S05]  /*0e20*/  @P2 BREAK B2 ;  /* 0x0000000000022942 */ /* 0x000fea0003800000 */
[----:B------:R-:W-:Y:S05]  /*0e30*/  @P2 BRA `(.L_x_36) ;  /* 0x00000000000c2947 */ /* 0x000fea0003800000 */
[----:B------:R1:W-:Y:S02]  /*0e40*/  STS [UR7+0x20], R3 ;  /* 0x00002003ff007988 */ /* 0x0003e40008000807 */
.L_x_35:
[----:B------:R-:W-:Y:S05]  /*0e50*/  BSYNC B2 ;  /* 0x0000000000027941 */ /* 0x000fea0003800000 */
.L_x_33:
[----:B------:R1:W-:Y:S02]  /*0e60*/  @!P2 STS [UR7+0x24], R2 ;  /* 0x00002402ff00a988 */ /* 0x0003e40008000807 */
.L_x_36:
[----:B------:R-:W-:Y:S05]  /*0e70*/  BSYNC B3 ;  /* 0x0000000000037941 */ /* 0x000fea0003800000 */
.L_x_32:
[----:B------:R-:W-:Y:S05]  /*0e80*/  WARPSYNC.ALL ;  /* 0x0000000000007948 */ /* 0x000fea0003800000 */
[----:B------:R-:W-:Y:S04]  /*0e90*/  BSSY B3, `(.L_x_37) ;  /* 0x000000e000037945 */ /* 0x000fe80003800000 */
[----:B------:R-:W-:Y:S05]  /*0ea0*/  @P2 BRA `(.L_x_38) ;  /* 0x0000000000302947 */ /* 0x000fea0003800000 */
[----:B-1--4-:R-:W1:Y:S01]  /*0eb0*/  LDS R3, [UR7+0x34] ;  /* 0x00003407ff037984 */ /* 0x012e620008000800 */
[----:B-----5:R-:W4:Y:S03]  /*0ec0*/  LDC.64 R4, c[0x0][0x248] ;  /* 0x00009200ff047b82 */ /* 0x020f260000000a00 */
[----:B------:R-:W5:Y:S01]  /*0ed0*/  LDS R2, [UR7+0x1c] ;  /* 0x00001c07ff027984 */ /* 0x000f620008000800 */
[C---:B----4-:R-:W-:Y:S01]  /*0ee0*/  SHF.L.U64.HI R5, R4.reuse, 0x1, R5 ;  /* 0x0000000104057819 */ /* 0x050fe20000010205 */
[----:B------:R-:W-:-:S03]  /*0ef0*/  IMAD.SHL.U32 R4, R4, 0x2, RZ ;  /* 0x0000000204047824 */ /* 0x000fc600078e00ff */
[--C-:B------:R-:W-:Y:S02]  /*0f00*/  SHF.R.U32.HI R9, RZ, 0x4, R5.reuse ;  /* 0x00000004ff097819 */ /* 0x100fe40000011605 */
[----:B------:R-:W-:-:S05]  /*0f10*/  SHF.R.U64 R4, R4, 0x4, R5 ;  /* 0x0000000404047819 */ /* 0x000fca0000001205 */
[----:B------:R4:W-:Y:S01]  /*0f20*/  STS [UR7+0xc], R4 ;  /* 0x00000c04ff007988 */ /* 0x0009e20008000807 */
[----:B-1----:R-:W-:Y:S02]  /*0f30*/  LOP3.LUT R3, R3, 0x7, RZ, 0xb8, !PT ;  /* 0x0000000703037812 */ /* 0x002fe400078eb8ff */
[----:B-----5:R-:W-:-:S03]  /*0f40*/  LOP3.LUT R2, R2, 0xf, R9, 0xb8, !PT ;  /* 0x0000000f02027812 */ /* 0x020fc600078eb809 */
[----:B------:R4:W-:Y:S04]  /*0f50*/  STS [UR7+0x34], R3 ;  /* 0x00003403ff007988 */ /* 0x0009e80008000807 */
[----:B------:R4:W-:Y:S02]  /*0f60*/  STS [UR7+0x1c], R2 ;  /* 0x00001c02ff007988 */ /* 0x0009e40008000807 */
.L_x_38:
[----:B------:R-:W-:Y:S05]  /*0f70*/  BSYNC B3 ;  /* 0x0000000000037941 */ /* 0x000fea0003800000 */
.L_x_37:
[----:B------:R-:W-:Y:S04]  /*0f80*/  BSSY B3, `(.L_x_39) ;  /* 0x000001a000037945 */ /* 0x000fe80003800000 */
[----:B------:R-:W-:Y:S04]  /*0f90*/  BSSY B4, `(.L_x_40) ;  /* 0x0000015000047945 */ /* 0x000fe80003800000 */
[----:B------:R-:W-:Y:S05]  /*0fa0*/  @P2 BRA `(.L_x_41) ;  /* 0x0000000000202947 */ /* 0x000fea0003800000 */
[----:B-1--4-:R-:W1:Y:S02]  /*0fb0*/  LDS R2, [UR7+0x34] ;  /* 0x00003407ff027984 */ /* 0x012e640008000800 */
[----:B-1----:R-:W-:-:S05]  /*0fc0*/  LOP3.LUT R2, R2, 0x38, RZ, 0xb8, !PT ;  /* 0x0000003802027812 */ /* 0x002fca00078eb8ff */
[----:B------:R1:W-:Y:S01]  /*0fd0*/  STS [UR7+0x34], R2 ;  /* 0x00003402ff007988 */ /* 0x0003e20008000807 */
[----:B------:R-:W-:Y:S05]  /*0fe0*/  @P2 BRA `(.L_x_42) ;  /* 0x0000000000202947 */ /* 0x000fea0003800000 */
[----:B-1----:R-:W1:Y:S01]  /*0ff0*/  LDS R2, [UR7+0x8] ;  /* 0x00000807ff027984 */ /* 0x002e620008000800 */
[----:B------:R-:W-:-:S05]  /*1000*/  IMAD.MOV.U32 R3, RZ, RZ, 0x780 ;  /* 0x00000780ff037424 */ /* 0x000fca00078e00ff */
[----:B-1----:R-:W-:-:S05]  /*1010*/  LOP3.LUT R2, R2, 0x300, R3, 0xd8, !PT ;  /* 0x0000030002027812 */ /* 0x002fca00078ed803 */
[----:B------:R1:W-:Y:S02]  /*1020*/  STS [UR7+0x8], R2 ;  /* 0x00000802ff007988 */ /* 0x0003e40008000807 */
.L_x_41:
[----:B------:R-:W-:Y:S05]  /*1030*/  @P2 BRA `(.L_x_43) ;  /* 0x0000000000282947 */ /* 0x000fea0003800000 */
[----:B-1--4-:R-:W1:Y:S02]  /*1040*/  LDS R2, [UR7+0x8] ;  /* 0x00000807ff027984 */ /* 0x012e640008000800 */
[----:B-1----:R-:W-:-:S05]  /*1050*/  LOP3.LUT R2, R2, 0x1800, RZ, 0xb8, !PT ;  /* 0x0000180002027812 */ /* 0x002fca00078eb8ff */
[----:B------:R4:W-:Y:S02]  /*1060*/  STS [UR7+0x8], R2 ;  /* 0x00000802ff007988 */ /* 0x0009e40008000807 */
.L_x_42:
[----:B------:R-:W-:Y:S05]  /*1070*/  @P2 BREAK B4 ;  /* 0x0000000000042942 */ /* 0x000fea0003800000 */
[----:B------:R-:W-:Y:S05]  /*1080*/  @P2 BRA `(.L_x_44) ;  /* 0x0000000000242947 */ /* 0x000fea0003800000 */
[----:B-1--4-:R-:W1:Y:S01]  /*1090*/  LDS R2, [UR7+0x8] ;  /* 0x00000807ff027984 */ /* 0x012e620008000800 */
[----:B------:R-:W-:-:S05]  /*10a0*/  IMAD.MOV.U32 R3, RZ, RZ, 0x6000 ;  /* 0x00006000ff037424 */ /* 0x000fca00078e00ff */
[----:B-1----:R-:W-:-:S04]  /*10b0*/  LOP3.LUT R2, R2, 0x6000, R3, 0xd8, !PT ;  /* 0x0000600002027812 */ /* 0x002fc800078ed803 */
[----:B------:R-:W-:-:S05]  /*10c0*/  LOP3.LUT R2, R2, 0x400000, RZ, 0xb8, !PT ;  /* 0x0040000002027812 */ /* 0x000fca00078eb8ff */
[----:B------:R1:W-:Y:S02]  /*10d0*/  STS [UR7+0x8], R2 ;  /* 0x00000802ff007988 */ /* 0x0003e40008000807 */
.L_x_43:
[----:B------:R-:W-:Y:S05]  /*10e0*/  BSYNC B4 ;  /* 0x0000000000047941 */ /* 0x000fea0003800000 */
.L_x_40:
[----:B-1--4-:R-:W1:Y:S02]  /*10f0*/  @!P2 LDS R2, [UR7+0x8] ;  /* 0x00000807ff02a984 */ /* 0x012e640008000800 */
[----:B-1----:R-:W-:-:S05]  /*1100*/  @!P2 LOP3.LUT R2, R2, 0x8000, RZ, 0xb8, !PT ;  /* 0x000080000202a812 */ /* 0x002fca00078eb8ff */
[----:B------:R1:W-:Y:S02]  /*1110*/  @!P2 STS [UR7+0x8], R2 ;  /* 0x00000802ff00a988 */ /* 0x0003e40008000807 */
.L_x_44:
[----:B------:R-:W-:Y:S05]  /*1120*/  BSYNC B3 ;  /* 0x0000000000037941 */ /* 0x000fea0003800000 */
.L_x_39:
[----:B------:R-:W-:Y:S05]  /*1130*/  WARPSYNC.ALL ;  /* 0x0000000000007948 */ /* 0x000fea0003800000 */
[----:B------:R-:W-:Y:S01]  /*1140*/  UIADD3 UR4, UR4, 0x100, URZ ;  /* 0x0000010004047890 */ /* 0x000fe2000fffe03f */
[----:B------:R-:W-:Y:S01]  /*1150*/  ISETP.GE.AND P1, PT, R10, 0x1, PT ;  /* 0x000000010a00780c */ /* 0x000fe20003f26270 */
[----:B------:R-:W-:Y:S01]  /*1160*/  IMAD.MOV.U32 R24, RZ, RZ, RZ ;  /* 0x000000ffff187224 */ /* 0x000fe200078e00ff */
[----:B-----5:R-:W-:Y:S01]  /*1170*/  SHF.R.U32.HI R8, RZ, 0x5, R0 ;  /* 0x00000005ff087819 */ /* 0x020fe20000011600 */
[----:B------:R-:W-:-:S04]  /*1180*/  UIADD3 UR20, UP0, UR4, UR20, URZ ;  /* 0x0000001404147290 */ /* 0x000fc8000ff1e03f */
[----:B------:R-:W-:Y:S01]  /*1190*/  ULEA.HI.X.SX32 UR21, UR4, UR21, 0x1, UP0 ;  /* 0x0000001504157291 */ /* 0x000fe200080f0e3f */
[----:B------:R-:W-:Y:S11]  /*11a0*/  @P0 BRA `(.L_x_45) ;  /* 0x0000000000280947 */ /* 0x000ff60003800000 */
[----:B-1--4-:R-:W1:Y:S01]  /*11b0*/  S2R R2, SR_LANEID ;  /* 0x0000000000027919 */ /* 0x012e620000000000 */
[----:B------:R-:W-:Y:S05]  /*11c0*/  WARPSYNC.ALL ;  /* 0x0000000000007948 */ /* 0x000fea0003800000 */
[----:B-1----:R-:W-:-:S05]  /*11d0*/  IMAD.SHL.U32 R4, R2, 0x4, RZ ;  /* 0x0000000402047824 */ /* 0x002fca00078e00ff */
[----:B------:R-:W1:Y:S01]  /*11e0*/  LDS R5, [R4+UR7] ;  /* 0x0000000704057984 */ /* 0x000e620008000800 */
[----:B------:R-:W-:-:S05]  /*11f0*/  IADD3 R2, P3, R4, UR20, RZ ;  /* 0x0000001404027c10 */ /* 0x000fca000ff7e0ff */
[----:B------:R-:W-:-:S05]  /*1200*/  IMAD.X R3, RZ, RZ, UR21, P3 ;  /* 0x00000015ff037e24 */ /* 0x000fca00098e06ff */
[----:B-1----:R5:W4:Y:S01]  /*1210*/  ATOMG.E.EXCH.STRONG.GPU PT, RZ, [R2], R5 ;  /* 0x0000000502ff73a8 */ /* 0x002b2200041ee100 */
[----:B------:R-:W-:-:S04]  /*1220*/  DEPBAR {5,4,3,2,1,0} ;  /* 0x0000003f0000791a */ /* 0x000fc80000000000 */
[----:B------:R5:W-:Y:S01]  /*1230*/  UTMACCTL.IV [UR20] ;  /* 0x00000000140079b9 */ /* 0x000be20008000000 */
[----:B------:R-:W-:Y:S01]  /*1240*/  NOP ;  /* 0x0000000000007918 */ /* 0x000fe20000000000 */
.L_x_45:
[----:B------:R-:W-:Y:S05]  /*1250*/  @P0 BRA `(.L_x_46) ;  /* 0x00000000000c0947 */ /* 0x000fea0003800000 */
[----:B------:R0:W-:Y:S01]  /*1260*/  UTMACMDFLUSH ;  /* 0x00000000000079b7 */ /* 0x0001e20000000000 */
[----:B------:R-:W-:Y:S05]  /*1270*/  @P0 BRA `(.L_x_46) ;  /* 0x0000000000040947 */ /* 0x000fea0003800000 */
[----:B------:R-:W-:-:S04]  /*1280*/  DEPBAR.LE SB0, 0x0 ;  /* 0x000080000000791a */ /* 0x000fc80000000000 */
.L_x_46:
[----:B------:R-:W-:Y:S05]  /*1290*/  WARPSYNC.ALL ;  /* 0x0000000000007948 */ /* 0x000fea0003800000 */
[----:B----4-:R-:W-:Y:S01]  /*12a0*/  BAR.SYNC.DEFER_BLOCKING 0x0 ;  /* 0x0000000000007b1d */ /* 0x010fe20000010000 */
[----:B------:R-:W-:Y:S01]  /*12b0*/  R2UR UR22, R8 ;  /* 0x00000000081672ca */ /* 0x000fe200000e0000 */
[----:B------:R-:W-:Y:S01]  /*12c0*/  USHF.L.U32 UR23, UR28, 0x7, URZ ;  /* 0x000000071c177899 */ /* 0x000fe2000800063f */
[----:B------:R-:W-:Y:S01]  /*12d0*/  IMAD.MOV.U32 R25, RZ, RZ, RZ ;  /* 0x000000ffff197224 */ /* 0x000fe200078e00ff */
[----:B------:R-:W-:Y:S01]  /*12e0*/  USHF.L.U32 UR11, UR29, 0x6, URZ ;  /* 0x000000061d0b7899 */ /* 0x000fe2000800063f */
[----:B------:R-:W-:Y:S01]  /*12f0*/  CS2R R26, SRZ ;  /* 0x00000000001a7805 */ /* 0x000fe2000001ff00 */
[----:B------:R-:W-:Y:S01]  /*1300*/  VOTEU.ALL UP0, P2 ;  /* 0x00000000003f7886 */ /* 0x000fe20001000000 */
[----:B------:R-:W-:Y:S01]  /*1310*/  UMOV UR4, 0x1 ;  /* 0x0000000100047882 */ /* 0x000fe20000000000 */
[----:B------:R-:W-:Y:S01]  /*1320*/  VOTEU.ALL UP1, P2 ;  /* 0x00000000003f7886 */ /* 0x000fe20001020000 */
[----:B------:R-:W-:-:S02]  /*1330*/  CS2R R28, SRZ ;  /* 0x00000000001c7805 */ /* 0x000fc4000001ff00 */
[----:B------:R-:W-:Y:S01]  /*1340*/  CS2R R30, SRZ ;  /* 0x00000000001e7805 */ /* 0x000fe2000001ff00 */
[----:B------:R-:W-:-:S04]  /*1350*/  @!UP0 UIADD3 UR8, -UR4, 0x100000, URZ ;  /* 0x0010000004088890 */ /* 0x000fc8000fffe13f */
[----:B------:R-:W-:Y:S02]  /*1360*/  @!UP0 USHF.L.U32 UR9, UR8, 0xb, URZ ;  /* 0x0000000b08098899 */ /* 0x000fe4000800063f */
[----:B------:R-:W-:Y:S01]  /*1370*/  @!UP0 USHF.L.U32 UR8, UR8, 0x1, URZ ;  /* 0x0000000108088899 */ /* 0x000fe2000800063f */
[----:B------:R-:W-:Y:S01]  /*1380*/  CS2R R32, SRZ ;  /* 0x0000000000207805 */ /* 0x000fe2000001ff00 */
[----:B------:R-:W-:-:S04]  /*1390*/  @!UP0 UIADD3 UR4, -UR4, 0x100000, URZ ;  /* 0x0010000004048890 */ /* 0x000fc8000fffe13f */
[----:B------:R-:W-:Y:S02]  /*13a0*/  @!UP0 USHF.L.U32 UR5, UR4, 0xb, URZ ;  /* 0x0000000b04058899 */ /* 0x000fe4000800063f */
[----:B------:R-:W-:Y:S01]  /*13b0*/  @!UP0 USHF.L.U32 UR4, UR4, 0x1, URZ ;  /* 0x0000000104048899 */ /* 0x000fe2000800063f */
[----:B------:R-:W-:Y:S01]  /*13c0*/  CS2R R34, SRZ ;  /* 0x0000000000227805 */ /* 0x000fe2000001ff00 */
[----:B------:R-:W-:Y:S01]  /*13d0*/  VOTEU.ALL UP0, P2 ;  /* 0x00000000003f7886 */ /* 0x000fe20001000000 */
[----:B------:R-:W-:Y:S02]  /*13e0*/  CS2R R36, SRZ ;  /* 0x0000000000247805 */ /* 0x000fe4000001ff00 */
[----:B------:R-:W-:Y:S02]  /*13f0*/  CS2R R38, SRZ ;  /* 0x0000000000267805 */ /* 0x000fe4000001ff00 */
[----:B------:R-:W-:Y:S02]  /*1400*/  CS2R R40, SRZ ;  /* 0x0000000000287805 */ /* 0x000fe4000001ff00 */
[----:B------:R-:W-:-:S02]  /*1410*/  CS2R R42, SRZ ;  /* 0x00000000002a7805 */ /* 0x000fc4000001ff00 */
[----:B------:R-:W-:Y:S02]  /*1420*/  CS2R R44, SRZ ;  /* 0x00000000002c7805 */ /* 0x000fe4000001ff00 */
[----:B------:R-:W-:Y:S02]  /*1430*/  CS2R R46, SRZ ;  /* 0x00000000002e7805 */ /* 0x000fe4000001ff00 */
[----:B------:R-:W-:Y:S02]  /*1440*/  CS2R R48, SRZ ;  /* 0x0000000000307805 */ /* 0x000fe4000001ff00 */
[----:B------:R-:W-:Y:S01]  /*1450*/  CS2R R50, SRZ ;  /* 0x0000000000327805 */ /* 0x000fe2000001ff00 */
[----:B------:R-:W4:Y:S02]  /*1460*/  FENCE.VIEW.ASYNC.S ;  /* 0x00000000000073c6 */ /* 0x000f240000000000 */
[----:B----4-:R4:W1:Y:S02]  /*1470*/  @!UP0 SYNCS.EXCH.64 URZ, [UR7+0xc000], UR8 ;  /* 0x00c00008073f85b2 */ /* 0x0108640008000100 */
[----:B-1----:R-:W-:Y:S01]  /*1480*/  BAR.SYNC.DEFER_BLOCKING 0x0 ;  /* 0x0000000000007b1d */ /* 0x002fe20000010000 */
[----:B------:R-:W-:-:S02]  /*1490*/  CS2R R52, SRZ ;  /* 0x0000000000347805 */ /* 0x000fc4000001ff00 */
[----:B------:R-:W-:-:S03]  /*14a0*/  CS2R R54, SRZ ;  /* 0x0000000000367805 */ /* 0x000fc6000001ff00 */
[----:B------:R4:W1:Y:S01]  /*14b0*/  @!UP1 SYNCS.EXCH.64 URZ, [UR7+0xc008], UR4 ;  /* 0x00c00804073f95b2 */ /* 0x0008620008000100 */
[----:B------:R-:W-:Y:S05]  /*14c0*/  @!P1 BRA `(.L_x_47) ;  /* 0x0000000400589947 */ /* 0x000fea0003800000 */
[----:B------:R-:W-:Y:S02]  /*14d0*/  CS2R R24, SRZ ;  /* 0x0000000000187805 */ /* 0x000fe4000001ff00 */
[----:B------:R-:W-:Y:S02]  /*14e0*/  CS2R R26, SRZ ;  /* 0x00000000001a7805 */ /* 0x000fe4000001ff00 */
[----:B------:R-:W-:Y:S02]  /*14f0*/  CS2R R28, SRZ ;  /* 0x00000000001c7805 */ /* 0x000fe4000001ff00 */
[----:B------:R-:W-:Y:S02]  /*1500*/  CS2R R30, SRZ ;  /* 0x00000000001e7805 */ /* 0x000fe4000001ff00 */
[----:B------:R-:W-:Y:S02]  /*1510*/  CS2R R32, SRZ ;  /* 0x0000000000207805 */ /* 0x000fe4000001ff00 */
[----:B------:R-:W-:-:S02]  /*1520*/  CS2R R34, SRZ ;  /* 0x0000000000227805 */ /* 0x000fc4000001ff00 */
        /* <DEDUP_REMOVED lines=10> */
[----:B----4-:R-:W-:Y:S01]  /*15d0*/  UMOV UR4, URZ ;  /* 0x0000003f00047c82 */ /* 0x010fe20008000000 */
[----:B------:R-:W-:-:S05]  /*15e0*/  UMOV UR10, URZ ;  /* 0x0000003f000a7c82 */ /* 0x000fca0008000000 */
.L_x_49:
[----:B-1----:R-:W-:Y:S01]  /*15f0*/  BAR.SYNC.DEFER_BLOCKING 0x0 ;  /* 0x0000000000007b1d */ /* 0x002fe20000010000 */
[----:B------:R-:W-:Y:S01]  /*1600*/  ULEA UR5, UR4, UR7, 0x3 ;  /* 0x0000000704057291 */ /* 0x000fe2000f8e183f */
[----:B-----5:R-:W-:Y:S01]  /*1610*/  @!P2 IMAD.MOV.U32 R2, RZ, RZ, 0x6000 ;  /* 0x00006000ff02a424 */ /* 0x020fe200078e00ff */
[----:B------:R-:W-:Y:S01]  /*1620*/  ELECT P0, URZ, PT ;  /* 0x00000000003f782f */ /* 0x000fe20003800000 */
[----:B------:R-:W-:-:S03]  /*1630*/  ULEA UR8, UR4, UR7, 0xd ;  /* 0x0000000704087291 */ /* 0x000fc6000f8e683f */
[----:B------:R-:W-:Y:S02]  /*1640*/  ISETP.LT.U32.AND P0, PT, R6, 0x20, P0 ;  /* 0x000000200600780c */ /* 0x000fe40000701070 */
[----:B------:R-:W-:Y:S01]  /*1650*/  ELECT P1, URZ, PT ;  /* 0x00000000003f782f */ /* 0x000fe20003820000 */
[----:B------:R-:W-:-:S03]  /*1660*/  UIADD3 UR8, UR8, 0x8000, URZ ;  /* 0x0000800008087890 */ /* 0x000fc6000fffe03f */
[----:B------:R-:W-:Y:S01]  /*1670*/  ISETP.LT.U32.AND P1, PT, R6, 0x40, P1 ;  /* 0x000000400600780c */ /* 0x000fe20000f21070 */
[----:B------:R-:W-:Y:S02]  /*1680*/  ULEA UR6, UR4, UR7, 0xe ;  /* 0x0000000704067291 */ /* 0x000fe4000f8e703f */
[----:B------:R-:W-:Y:S01]  /*1690*/  ULOP3.LUT UR26, UR22, 0x1, URZ, 0xc0, !UPT ;  /* 0x00000001161a7892 */ /* 0x000fe2000f8ec03f */
[----:B------:R-:W-:-:S03]  /*16a0*/  UMOV UR27, UR10 ;  /* 0x0000000a001b7c82 */ /* 0x000fc60008000000 */
[----:B------:R-:W-:Y:S01]  /*16b0*/  ULEA UR24, UR26, UR6, 0xd ;  /* 0x000000061a187291 */ /* 0x000fe2000f8e683f */
[----:B------:R-:W-:Y:S01]  /*16c0*/  VOTEU.ANY UP0, P0 ;  /* 0x00000000003f7886 */ /* 0x000fe20000000100 */
[----:B------:R-:W-:Y:S01]  /*16d0*/  VOTEU.ANY UP2, P0 ;  /* 0x00000000003f7886 */ /* 0x000fe20000040100 */
[----:B------:R-:W-:Y:S01]  /*16e0*/  ULEA UR26, UR26, UR23, 0x6 ;  /* 0x000000171a1a7291 */ /* 0x000fe2000f8e303f */
[----:B------:R1:W-:Y:S02]  /*16f0*/  @!P2 SYNCS.ARRIVE.TRANS64 RZ, [UR5+0xc000], R2 ;  /* 0x00c00002ffffa9a7 */ /* 0x0003e40008000005 */
[----:B------:R-:W-:Y:S01]  /*1700*/  VOTEU.ANY UP1, P1 ;  /* 0x00000000003f7886 */ /* 0x000fe20000820100 */
[----:B------:R-:W-:Y:S01]  /*1710*/  @UP0 UIADD3 UR9, UR5, 0xc000, URZ ;  /* 0x0000c00005090890 */ /* 0x000fe2000fffe03f */
[----:B------:R-:W-:Y:S01]  /*1720*/  @UP0 UMOV UR12, UR16 ;  /* 0x00000010000c0c82 */ /* 0x000fe20008000000 */
[----:B------:R-:W-:Y:S01]  /*1730*/  @UP0 UMOV UR13, UR17 ;  /* 0x00000011000d0c82 */ /* 0x000fe20008000000 */
[----:B------:R-:W-:Y:S01]  /*1740*/  BAR.SYNC.DEFER_BLOCKING 0x0 ;  /* 0x0000000000007b1d */ /* 0x000fe20000010000 */
[----:B------:R-:W-:Y:S01]  /*1750*/  @UP1 UIADD3 UR25, UR5, 0xc000, URZ ;  /* 0x0000c00005191890 */ /* 0x000fe2000fffe03f */
[----:B-1----:R-:W-:-:S04]  /*1760*/  SHF.L.U32 R2, R7, 0x1f, RZ ;  /* 0x0000001f07027819 */ /* 0x002fc800000006ff */
[----:B------:R-:W-:Y:S01]  /*1770*/  VOTEU.ANY UP3, P1 ;  /* 0x00000000003f7886 */ /* 0x000fe20000860100 */
[----:B------:R-:W-:Y:S01]  /*1780*/  @UP1 UMOV UR14, UR18 ;  /* 0x00000012000e1c82 */ /* 0x000fe20008000000 */
[----:B------:R-:W-:Y:S01]  /*1790*/  @UP1 UMOV UR15, UR19 ;  /* 0x00000013000f1c82 */ /* 0x000fe20008000000 */
[----:B------:R1:W-:Y:S01]  /*17a0*/  @UP2 UTMALDG.2D [UR8], [UR12] ;  /* 0x000000080c0025b4 */ /* 0x0003e20008008000 */
[----:B------:R4:W-:Y:S06]  /*17b0*/  MEMBAR.ALL.CTA ;  /* 0x0000000000007992 */ /* 0x0009ec0000008000 */
[----:B----4-:R-:W4:Y:S02]  /*17c0*/  FENCE.VIEW.ASYNC.S ;  /* 0x00000000000073c6 */ /* 0x010f240000000000 */
[----:B----4-:R-:W-:Y:S06]  /*17d0*/  BAR.SYNC.DEFER_BLOCKING 0x0 ;  /* 0x0000000000007b1d */ /* 0x010fec0000010000 */
[----:B------:R1:W-:Y:S02]  /*17e0*/  @UP3 UTMALDG.2D [UR24], [UR14] ;  /* 0x000000180e0035b4 */ /* 0x0003e40008008000 */
[----:B------:R-:W-:Y:S06]  /*17f0*/  BAR.SYNC.DEFER_BLOCKING 0x0 ;  /* 0x0000000000007b1d */ /* 0x000fec0000010000 */
[----:B------:R-:W4:Y:S02]  /*1800*/  SYNCS.PHASECHK.TRANS64.TRYWAIT P0, [UR5+0xc000], R2 ;  /* 0x00c00002ff0075a7 */ /* 0x000f240008000145 */
[----:B-1--4-:R-:W-:Y:S05]  /*1810*/  @!P0 BRA `(.L_x_48) ;  /* 0x00000004006c8947 */ /* 0x012fea0003800000 */
.L_x_50:
[----:B------:R-:W-:Y:S01]  /*1820*/  USHF.L.U32 UR5, UR22, 0x7, URZ ;  /* 0x0000000716057899 */ /* 0x000fe2000800063f */
[----:B------:R-:W-:Y:S02]  /*1830*/  WARPGROUP.DEPBAR.LE gsb0, 0x0 ;  /* 0x00008000000079c5 */ /* 0x000fe40000010000 */
[----:B------:R-:W-:Y:S01]  /*1840*/  USHF.R.U32.HI UR12, URZ, 0x4, UR8 ;  /* 0x000000043f0c7899 */ /* 0x000fe20008011608 */
[----:B------:R-:W-:Y:S01]  /*1850*/  WARPGROUP.ARRIVE ;  /* 0x00000000000079c5 */ /* 0x000fe20000000000 */
[----:B------:R-:W-:Y:S01]  /*1860*/  ULOP3.LUT UR5, UR5, 0x200, URZ, 0xc0, !UPT ;  /* 0x0000020005057892 */ /* 0x000fe2000f8ec03f */
[----:B------:R-:W1:Y:S01]  /*1870*/  LDC R2, c[0x0][0x230] ;  /* 0x00008c00ff027b82 */ /* 0x000e620000000800 */
[----:B------:R-:W-:Y:S02]  /*1880*/  USGXT.U32 UR12, UR12, 0xe ;  /* 0x0000000e0c0c789a */ /* 0x000fe40008000000 */
[----:B------:R-:W-:Y:S01]  /*1890*/  ULEA.HI UR5, UR6, UR5, URZ, 0x1c ;  /* 0x0000000506057291 */ /* 0x000fe2000f8fe03f */
[----:B------:R-:W-:Y:S01]  /*18a0*/  UMOV UR13, 0x40000040 ;  /* 0x40000040000d7882 */ /* 0x000fe20000000000 */
[----:B------:R-:W-:-:S02]  /*18b0*/  UMOV UR15, 0x40000040 ;  /* 0x40000040000f7882 */ /* 0x000fc40000000000 */
[----:B------:R-:W-:Y:S01]  /*18c0*/  ULOP3.LUT UR14, UR5, 0x3fff, URZ, 0xc0, !UPT ;  /* 0x00003fff050e7892 */ /* 0x000fe2000f8ec03f */
[----:B------:R-:W-:Y:S02]  /*18d0*/  UMOV UR6, URZ ;  /* 0x0000003f00067c82 */ /* 0x000fe40008000000 */
[----:B------:R-:W-:Y:S01]  /*18e0*/  UMOV UR5, URZ ;  /* 0x0000003f00057c82 */ /* 0x000fe20008000000 */
[----:B------:R-:W-:Y:S02]  /*18f0*/  UIADD3 UR10, UR10, 0x40, URZ ;  /* 0x000000400a0a7890 */ /* 0x000fe4000fffe03f */
[----:B------:R-:W-:-:S03]  /*1900*/  UIADD3 UR4, UR4, 0x1, URZ ;  /* 0x0000000104047890 */ /* 0x000fc6000fffe03f */
[----:B------:R-:W-:Y:S01]  /*1910*/  HGMMA.64x64x16.F32 R24, gdesc[UR12].tnspB, R24 ;  /* 0x40e000000c1879f0 */ /* 0x000fe20008700818 */
[----:B------:R-:W-:Y:S02]  /*1920*/  UIADD3 UR12, UP0, UR12, 0x2, URZ ;  /* 0x000000020c0c7890 */ /* 0x000fe4000ff1e03f */
[----:B------:R-:W-:Y:S02]  /*1930*/  UIADD3 UR14, UP1, UR14, 0x80, URZ ;  /* 0x000000800e0e7890 */ /* 0x000fe4000ff3e03f */
[----:B------:R-:W-:Y:S02]  /*1940*/  UIADD3.X UR13, UR5, 0x40000040, URZ, UP0, !UPT ;  /* 0x40000040050d7890 */ /* 0x000fe400087fe43f */
[----:B------:R-:W-:Y:S01]  /*1950*/  UIADD3.X UR15, UR6, 0x40000040, URZ, UP1, !UPT ;  /* 0x40000040060f7890 */ /* 0x000fe20008ffe43f */
[----:B-1----:R-:W-:Y:S01]  /*1960*/  ISETP.LE.AND P0, PT, R2, UR10, PT ;  /* 0x0000000a02007c0c */ /* 0x002fe2000bf03270 */
[----:B------:R-:W-:Y:S02]  /*1970*/  UIADD3.64 UR24, UR12, 0x2, URZ ;  /* 0x000000020c187897 */ /* 0x000fe4000fffe03f */
[----:B------:R-:W-:-:S02]  /*1980*/  UIADD3.64 UR26, UR14, 0x80, URZ ;  /* 0x000000800e1a7897 */ /* 0x000fc4000fffe03f */
[----:B------:R-:W-:-:S04]  /*1990*/  UISETP.NE.U32.AND UP0, UPT, UR4, 0x2, UPT ;  /* 0x000000020400788c */ /* 0x000fc8000bf05070 */
[----:B------:R-:W-:Y:S02]  /*19a0*/  USEL UR5, URZ, 0x1, UP0 ;  /* 0x000000013f057887 */ /* 0x000fe40008000000 */
[----:B------:R-:W-:-:S04]  /*19b0*/  USEL UR4, UR4, URZ, UP0 ;  /* 0x0000003f04047287 */ /* 0x000fc80008000000 */
[----:B------:R-:W-:Y:S01]  /*19c0*/  LOP3.LUT R7, R7, UR5, RZ, 0x3c, !PT ;  /* 0x0000000507077c12 */ /* 0x000fe2000f8e3cff */
[----:B------:R-:W-:Y:S01]  /*19d0*/  HGMMA.64x64x16.F32 R24, gdesc[UR12].tnspB, R24 ;  /* 0x40e000000c1879f0 */ /* 0x000fe20008700818 */
[----:B------:R-:W-:Y:S02]  /*19e0*/  UIADD3.64 UR12, UR12, 0x4, URZ ;  /* 0x000000040c0c7897 */ /* 0x000fe4000fffe03f */
[----:B------:R-:W-:Y:S01]  /*19f0*/  UIADD3.64 UR14, UR14, 0x100, URZ ;  /* 0x000001000e0e7897 */ /* 0x000fe2000fffe03f */
[----:B------:R-:W-:Y:S08]  /*1a00*/  HGMMA.64x64x16.F32 R24, gdesc[UR24].tnspB, R24 ;  /* 0x40e00000181879f0 */ /* 0x000ff00008700818 */
[----:B------:R-:W-:Y:S01]  /*1a10*/  HGMMA.64x64x16.F32 R24, gdesc[UR12].tnspB, R24, gsb0 ;  /* 0x40e000000c1879f0 */ /* 0x000fe20008000818 */
[----:B------:R-:W-:Y:S05]  /*1a20*/  @!P0 BRA `(.L_x_49) ;  /* 0xfffffff800f08947 */ /* 0x000fea000383ffff */
.L_x_47:
[----:B------:R-:W-:Y:S02]  /*1a30*/  WARPGROUP.DEPBAR.LE gsb0, 0x0 ;  /* 0x00008000000079c5 */ /* 0x000fe40000010000 */
[----:B-1----:R-:W-:Y:S01]  /*1a40*/  BAR.SYNC.DEFER_BLOCKING 0x0 ;  /* 0x0000000000007b1d */ /* 0x002fe20000010000 */
[C---:B-----5:R-:W-:Y:S01]  /*1a50*/  IMAD.SHL.U32 R2, R0.reuse, 0x80, RZ ;  /* 0x0000008000027824 */ /* 0x060fe200078e00ff */
[----:B------:R-:W-:Y:S01]  /*1a60*/  F2FP.F16.F32.PACK_AB R24, R25, R24 ;  /* 0x000000181918723e */ /* 0x000fe200000000ff */
[----:B------:R-:W-:Y:S01]  /*1a70*/  IMAD.SHL.U32 R3, R0, 0x40, RZ ;  /* 0x0000004000037824 */ /* 0x000fe200078e00ff */
[----:B------:R-:W-:Y:S02]  /*1a80*/  F2FP.F16.F32.PACK_AB R25, R27, R26 ;  /* 0x0000001a1b19723e */ /* 0x000fe400000000ff */
[----:B------:R-:W-:Y:S02]  /*1a90*/  ELECT P0, URZ, PT ;  /* 0x00000000003f782f */ /* 0x000fe40003800000 */
[----:B------:R-:W-:Y:S01]  /*1aa0*/  LOP3.LUT R2, R2, 0x780, RZ, 0xc0, !PT ;  /* 0x0000078002027812 */ /* 0x000fe200078ec0ff */
[----:B------:R-:W-:Y:S01]  /*1ab0*/  ULOP3.LUT UR22, UR22, 0x1, URZ, 0xc0, !UPT ;  /* 0x0000000116167892 */ /* 0x000fe2000f8ec03f */
[----:B------:R-:W-:Y:S01]  /*1ac0*/  F2FP.F16.F32.PACK_AB R32, R33, R32 ;  /* 0x000000202120723e */ /* 0x000fe200000000ff */
[----:B------:R-:W-:Y:S01]  /*1ad0*/  UMOV UR10, UR11 ;  /* 0x0000000b000a7c82 */ /* 0x000fe20008000000 */
[----:B------:R-:W-:Y:S01]  /*1ae0*/  LOP3.LUT R4, R2, 0x3800, R3, 0xf8, !PT ;  /* 0x0000380002047812 */ /* 0x000fe200078ef803 */
[----:B------:R-:W-:Y:S01]  /*1af0*/  IMAD.SHL.U32 R2, R0, 0x10, RZ ;  /* 0x0000001000027824 */ /* 0x000fe200078e00ff */
[----:B------:R-:W-:Y:S01]  /*1b00*/  F2FP.F16.F32.PACK_AB R26, R29, R28 ;  /* 0x0000001c1d1a723e */ /* 0x000fe200000000ff */
[----:B----4-:R-:W-:Y:S01]  /*1b10*/  ULEA UR8, UR22, UR7, 0xd ;  /* 0x0000000716087291 */ /* 0x010fe2000f8e683f */
[----:B------:R-:W-:Y:S01]  /*1b20*/  F2FP.F16.F32.PACK_AB R27, R31, R30 ;  /* 0x0000001e1f1b723e */ /* 0x000fe200000000ff */
[----:B------:R-:W-:Y:S01]  /*1b30*/  ULEA UR9, UR22, UR23, 0x6 ;  /* 0x0000001716097291 */ /* 0x000fe2000f8e303f */
[----:B------:R-:W-:-:S02]  /*1b40*/  LOP3.LUT R3, R2, 0x70, RZ, 0xc0, !PT ;  /* 0x0000007002037812 */ /* 0x000fc400078ec0ff */
[----:B------:R-:W-:Y:S02]  /*1b50*/  F2FP.F16.F32.PACK_AB R33, R35, R34 ;  /* 0x000000222321723e */ /* 0x000fe400000000ff */
[----:B------:R-:W-:Y:S02]  /*1b60*/  LOP3.LUT R3, R3, 0x10, R0, 0x78, !PT ;  /* 0x0000001003037812 */ /* 0x000fe400078e7800 */
[----:B------:R-:W-:Y:S01]  /*1b70*/  F2FP.F16.F32.PACK_AB R40, R41, R40 ;  /* 0x000000282928723e */ /* 0x000fe200000000ff */
[----:B------:R-:W1:Y:S02]  /*1b80*/  @!P2 SYNCS.CCTL.IV [UR7+0xc000] ;  /* 0x00c00000ff00a9b1 */ /* 0x000e640008000007 */
[----:B-1----:R-:W-:Y:S01]  /*1b90*/  BAR.SYNC.DEFER_BLOCKING 0x0 ;  /* 0x0000000000007b1d */ /* 0x002fe20000010000 */
[----:B------:R-:W-:Y:S02]  /*1ba0*/  LOP3.LUT R3, R4, R3, RZ, 0xfc, !PT ;  /* 0x0000000304037212 */ /* 0x000fe400078efcff */
[----:B------:R-:W-:-:S02]  /*1bb0*/  F2FP.F16.F32.PACK_AB R34, R37, R36 ;  /* 0x000000242522723e */ /* 0x000fc400000000ff */
[C---:B------:R-:W-:Y:S01]  /*1bc0*/  LOP3.LUT R2, R3.reuse, 0x20, RZ, 0x3c, !PT ;  /* 0x0000002003027812 */ /* 0x040fe200078e3cff */
[C---:B------:R-:W-:Y:S01]  /*1bd0*/  VIADD R0, R3.reuse, UR7 ;  /* 0x0000000703007c36 */ /* 0x040fe20008000000 */
[C---:B------:R-:W-:Y:S02]  /*1be0*/  LOP3.LUT R4, R3.reuse, 0x40, RZ, 0x3c, !PT ;  /* 0x0000004003047812 */ /* 0x040fe400078e3cff */
[----:B------:R-:W-:Y:S01]  /*1bf0*/  LOP3.LUT R3, R3, 0x60, RZ, 0x3c, !PT ;  /* 0x0000006003037812 */ /* 0x000fe200078e3cff */
[----:B------:R-:W-:Y:S01]  /*1c00*/  VIADD R2, R2, UR7 ;  /* 0x0000000702027c36 */ /* 0x000fe20008000000 */
[----:B------:R-:W-:Y:S01]  /*1c10*/  F2FP.F16.F32.PACK_AB R35, R39, R38 ;  /* 0x000000262723723e */ /* 0x000fe200000000ff */
[----:B------:R-:W-:Y:S01]  /*1c20*/  VIADD R4, R4, UR7 ;  /* 0x0000000704047c36 */ /* 0x000fe20008000000 */
[----:B------:R-:W-:Y:S01]  /*1c30*/  F2FP.F16.F32.PACK_AB R41, R43, R42 ;  /* 0x0000002a2b29723e */ /* 0x000fe200000000ff */
[----:B------:R-:W-:Y:S01]  /*1c40*/  VIADD R3, R3, UR7 ;  /* 0x0000000703037c36 */ /* 0x000fe20008000000 */
[----:B------:R-:W-:-:S02]  /*1c50*/  F2FP.F16.F32.PACK_AB R48, R49, R48 ;  /* 0x000000303130723e */ /* 0x000fc400000000ff */
[----:B------:R-:W-:Y:S02]  /*1c60*/  F2FP.F16.F32.PACK_AB R42, R45, R44 ;  /* 0x0000002c2d2a723e */ /* 0x000fe400000000ff */
[----:B------:R-:W-:Y:S02]  /*1c70*/  F2FP.F16.F32.PACK_AB R43, R47, R46 ;  /* 0x0000002e2f2b723e */ /* 0x000fe400000000ff */
[----:B------:R-:W-:Y:S02]  /*1c80*/  F2FP.F16.F32.PACK_AB R49, R51, R50 ;  /* 0x000000323331723e */ /* 0x000fe400000000ff */
[----:B------:R-:W-:Y:S01]  /*1c90*/  F2FP.F16.F32.PACK_AB R50, R53, R52 ;  /* 0x000000343532723e */ /* 0x000fe200000000ff */
[----:B------:R-:W1:Y:S01]  /*1ca0*/  @!P2 SYNCS.CCTL.IV [UR7+0xc008] ;  /* 0x00c00800ff00a9b1 */ /* 0x000e620008000007 */
[----:B------:R-:W-:Y:S01]  /*1cb0*/  F2FP.F16.F32.PACK_AB R51, R55, R54 ;  /* 0x000000363733723e */ /* 0x000fe200000000ff */
[----:B-1----:R-:W-:Y:S01]  /*1cc0*/  STSM.16.M88.4 [R0], R24 ;  /* 0x0000001800007844 */ /* 0x002fe20000000200 */
[----:B------:R-:W-:-:S03]  /*1cd0*/  ISETP.LT.U32.AND P0, PT, R6, 0x40, P0 ;  /* 0x000000400600780c */ /* 0x000fc60000701070 */
[----:B------:R-:W-:Y:S04]  /*1ce0*/  STSM.16.M88.4 [R2], R32 ;  /* 0x0000002002007844 */ /* 0x000fe80000000200 */
[----:B------:R-:W-:Y:S04]  /*1cf0*/  STSM.16.M88.4 [R4], R40 ;  /* 0x0000002804007844 */ /* 0x000fe80000000200 */
[----:B------:R-:W-:Y:S02]  /*1d00*/  STSM.16.M88.4 [R3], R48 ;  /* 0x0000003003007844 */ /* 0x000fe40000000200 */
[----:B------:R-:W-:Y:S01]  /*1d10*/  VOTEU.ANY UP0, P0 ;  /* 0x00000000003f7886 */ /* 0x000fe20000000100 */
[----:B------:R-:W-:Y:S01]  /*1d20*/  VOTEU.ANY UP1, P0 ;  /* 0x00000000003f7886 */ /* 0x000fe20000020100 */
[----:B------:R1:W-:Y:S06]  /*1d30*/  MEMBAR.ALL.CTA ;  /* 0x0000000000007992 */ /* 0x0003ec0000008000 */
[----:B-1----:R-:W1:Y:S01]  /*1d40*/  FENCE.VIEW.ASYNC.S ;  /* 0x00000000000073c6 */ /* 0x002e620000000000 */
[----:B------:R-:W-:Y:S01]  /*1d50*/  @UP0 UMOV UR4, UR20 ;  /* 0x0000001400040c82 */ /* 0x000fe20008000000 */
[----:B------:R-:W-:Y:S01]  /*1d60*/  @UP0 UMOV UR5, UR21 ;  /* 0x0000001500050c82 */ /* 0x000fe20008000000 */
[----:B-1----:R-:W-:Y:S06]  /*1d70*/  BAR.SYNC.DEFER_BLOCKING 0x0 ;  /* 0x0000000000007b1d */ /* 0x002fec0000010000 */
[----:B------:R1:W-:Y:S01]  /*1d80*/  @UP1 UTMASTG.2D [UR8], [UR4] ;  /* 0x00000008040013b5 */ /* 0x0003e20008008000 */
[----:B------:R0:W-:Y:S01]  /*1d90*/  UTMACMDFLUSH ;  /* 0x00000000000079b7 */ /* 0x0001e20000000000 */
[----:B------:R-:W-:-:S04]  /*1da0*/  DEPBAR.LE SB0, 0x0 ;  /* 0x000080000000791a */ /* 0x000fc80000000000 */
[----:B------:R-:W-:Y:S06]  /*1db0*/  BAR.SYNC.DEFER_BLOCKING 0x0 ;  /* 0x0000000000007b1d */ /* 0x000fec0000010000 */
[----:B-1----:R-:W-:Y:S05]  /*1dc0*/  EXIT ;  /* 0x000000000000794d */ /* 0x002fea0003800000 */
.L_x_48:
[----:B------:R-:W1:Y:S02]  /*1dd0*/  SYNCS.PHASECHK.TRANS64.TRYWAIT P0, [UR5+0xc000], R2 ;  /* 0x00c00002ff0075a7 */ /* 0x000e640008000145 */
[----:B-1----:R-:W-:Y:S05]  /*1de0*/  @!P0 BRA `(.L_x_48) ;  /* 0xfffffffc00f88947 */ /* 0x002fea000383ffff */
[----:B------:R-:W-:Y:S05]  /*1df0*/  BRA `(.L_x_50) ;  /* 0xfffffff800887947 */ /* 0x000fea000383ffff */
.L_x_51:
[----:B------:R-:W-:-:S00]  /*1e00*/  BRA `(.L_x_51) ;  /* 0xfffffffc00fc7947 */ /* 0x000fc0000383ffff */
[----:B------:R-:W-:-:S00]  /*1e10*/  NOP ;  /* 0x0000000000007918 */ /* 0x000fc00000000000 */
        /* <DEDUP_REMOVED lines=14> */
.L_x_52:


//--------------------- .nv.shared.gluon_wgmma    --------------------------
	.section	.nv.shared.gluon_wgmma,"aw",@nobits
	.sectionflags	@""
	.align	16
	.zero		1024


//--------------------- .nv.shared.reserved.0     --------------------------
	.section	.nv.shared.reserved.0,"aw",@nobits
	.weak		__nv_reservedSMEM_offset_0_alias
	.size		__nv_reservedSMEM_offset_0_alias, 0, 0
	.other		__nv_reservedSMEM_offset_0_alias,@"STO_CUDA_RESERVED_SHARED STV_DEFAULT"
__nv_reservedSMEM_offset_0_alias:
	.zero		0


//--------------------- .nv.constant0.gluon_wgmma --------------------------
	.section	.nv.constant0.gluon_wgmma,"a",@progbits
	.sectionflags	@""
	.align	4
.nv.constant0.gluon_wgmma:
	.zero		608


//--------------------- SYMBOLS --------------------------

	.type		.nv.reservedSmem.offset0,@object
	.size		.nv.reservedSmem.offset0,0x4
